	.target	sm_90a

	.elftype	@"ET_EXEC"


//--------------------- .note.nv.tkinfo           --------------------------
	.section	.note.nv.tkinfo,"",@"SHT_NOTE"
	.sectionflags	@"SHF_NOTE_NV_TKINFO"
	.tkinfo
        /*0018*/ 	.word	0x00000002
        /*0030*/ 	.string	""
        /*0030*/ 	.string	"ptxas"
        /*0030*/ 	.string	"Cuda compilation tools, release 13.0, V13.0.88"
        /*0030*/ 	.string	"Build cuda_13.0.r13.0/compiler.36424714_0"
        /*0030*/ 	.string	"-arch sm_90a -m 64 "



//--------------------- .note.nv.cuinfo           --------------------------
	.section	.note.nv.cuinfo,"",@"SHT_NOTE"
	.sectionflags	@"SHF_NOTE_NV_CUINFO"
        /*0018*/ 	.short	0x0002
        /*001a*/ 	.short	0x005a
        /*001c*/ 	.short	0x0082
	.zero		2


//--------------------- .nv.info                  --------------------------
	.section	.nv.info,"",@"SHT_CUDA_INFO"
	.align	4


	//----- nvinfo : EIATTR_REGCOUNT
	.align		4
        /*0000*/ 	.byte	0x04, 0x2f
        /*0002*/ 	.short	(.L_15 - .L_14)
	.align		4
.L_14:
        /*0004*/ 	.word	index@(_ZN7cutlass13device_kernelINS_4gemm6kernel13GemmUniversalIN4cute5tupleIJiiiiEEENS1_10collective13CollectiveMmaINS1_34MainloopSm90TmaGmmaWarpSpecializedILi2ENS5_IJNS4_1CILi2EEESB_NSA_ILi1EEEEEENS1_35KernelTmaWarpSpecializedCooperativeEEENS5_IJNSA_ILi128EEENSA_ILi64EEESG_EEEfNS5_IJlSC_lEEEfSJ_NS4_8TiledMMAINS4_8MMA_AtomIJNS4_4SM904GMMA29MMA_64x64x8_F32TF32TF32_SS_TNILNSN_7ScaleInE1ELSP_1EEEEEENS4_6LayoutINS5_IJSB_SC_SC_EEENS5_IJSC_NSA_ILi0EEESU_EEEEENS5_IJNS4_10UnderscoreESX_SX_EEEEENS4_23SM90_TMA_LOAD_MULTICASTENS4_14ComposedLayoutINS4_7SwizzleILi3ELi4ELi3EEENS4_18smem_ptr_flag_bitsILi32EEENSS_INS5_IJNSA_ILi8EEENSA_ILi32EEEEEENS5_IJS17_SC_EEEEEEEvNS4_8identityES10_S1B_vS1C_EENS_8epilogue10collective6detail29Sm90TmaWarpSpecializedAdapterINS1F_15DefaultEpilogueIfSJ_SJ_NS1E_6thread17LinearCombinationIfLi1EffLNS1J_9ScaleType4KindE0ELNS_15FloatRoundStyleE2EfEENS1_15EpilogueDefaultEEEEEvvEEEEvNT_6ParamsE)
        /*0008*/ 	.word	0x000000a8


	//----- nvinfo : EIATTR_FRAME_SIZE
	.align		4
.L_15:
        /*000c*/ 	.byte	0x04, 0x11
        /*000e*/ 	.short	(.L_17 - .L_16)
	.align		4
.L_16:
        /*0010*/ 	.word	index@(_ZN7cutlass13device_kernelINS_4gemm6kernel13GemmUniversalIN4cute5tupleIJiiiiEEENS1_10collective13CollectiveMmaINS1_34MainloopSm90TmaGmmaWarpSpecializedILi2ENS5_IJNS4_1CILi2EEESB_NSA_ILi1EEEEEENS1_35KernelTmaWarpSpecializedCooperativeEEENS5_IJNSA_ILi128EEENSA_ILi64EEESG_EEEfNS5_IJlSC_lEEEfSJ_NS4_8TiledMMAINS4_8MMA_AtomIJNS4_4SM904GMMA29MMA_64x64x8_F32TF32TF32_SS_TNILNSN_7ScaleInE1ELSP_1EEEEEENS4_6LayoutINS5_IJSB_SC_SC_EEENS5_IJSC_NSA_ILi0EEESU_EEEEENS5_IJNS4_10UnderscoreESX_SX_EEEEENS4_23SM90_TMA_LOAD_MULTICASTENS4_14ComposedLayoutINS4_7SwizzleILi3ELi4ELi3EEENS4_18smem_ptr_flag_bitsILi32EEENSS_INS5_IJNSA_ILi8EEENSA_ILi32EEEEEENS5_IJS17_SC_EEEEEEEvNS4_8identityES10_S1B_vS1C_EENS_8epilogue10collective6detail29Sm90TmaWarpSpecializedAdapterINS1F_15DefaultEpilogueIfSJ_SJ_NS1E_6thread17LinearCombinationIfLi1EffLNS1J_9ScaleType4KindE0ELNS_15FloatRoundStyleE2EfEENS1_15EpilogueDefaultEEEEEvvEEEEvNT_6ParamsE)
        /*0014*/ 	.word	0x00000000


	//----- nvinfo : EIATTR_MIN_STACK_SIZE
	.align		4
.L_17:
        /*0018*/ 	.byte	0x04, 0x12
        /*001a*/ 	.short	(.L_19 - .L_18)
	.align		4
.L_18:
        /*001c*/ 	.word	index@(_ZN7cutlass13device_kernelINS_4gemm6kernel13GemmUniversalIN4cute5tupleIJiiiiEEENS1_10collective13CollectiveMmaINS1_34MainloopSm90TmaGmmaWarpSpecializedILi2ENS5_IJNS4_1CILi2EEESB_NSA_ILi1EEEEEENS1_35KernelTmaWarpSpecializedCooperativeEEENS5_IJNSA_ILi128EEENSA_ILi64EEESG_EEEfNS5_IJlSC_lEEEfSJ_NS4_8TiledMMAINS4_8MMA_AtomIJNS4_4SM904GMMA29MMA_64x64x8_F32TF32TF32_SS_TNILNSN_7ScaleInE1ELSP_1EEEEEENS4_6LayoutINS5_IJSB_SC_SC_EEENS5_IJSC_NSA_ILi0EEESU_EEEEENS5_IJNS4_10UnderscoreESX_SX_EEEEENS4_23SM90_TMA_LOAD_MULTICASTENS4_14ComposedLayoutINS4_7SwizzleILi3ELi4ELi3EEENS4_18smem_ptr_flag_bitsILi32EEENSS_INS5_IJNSA_ILi8EEENSA_ILi32EEEEEENS5_IJS17_SC_EEEEEEEvNS4_8identityES10_S1B_vS1C_EENS_8epilogue10collective6detail29Sm90TmaWarpSpecializedAdapterINS1F_15DefaultEpilogueIfSJ_SJ_NS1E_6thread17LinearCombinationIfLi1EffLNS1J_9ScaleType4KindE0ELNS_15FloatRoundStyleE2EfEENS1_15EpilogueDefaultEEEEEvvEEEEvNT_6ParamsE)
        /*0020*/ 	.word	0x00000000
.L_19:


//--------------------- .nv.compat                --------------------------
	.section	.nv.compat,"",@"SHT_CUDA_COMPAT_INFO"
	.align	4
        /*0000*/ 	.byte	0x02, 0x09, 0x01, 0x00, 0x02, 0x02, 0x04, 0x00, 0x02, 0x05, 0x05, 0x00, 0x03, 0x07, 0x01, 0x01
        /*0010*/ 	.byte	0x02, 0x03, 0x01, 0x00, 0x02, 0x06, 0x01, 0x00, 0x04, 0x0b, 0x08, 0x00, 0x00, 0x00, 0x00, 0x00
        /*0020*/ 	.byte	0x00, 0x00, 0x00, 0x00


//--------------------- .nv.info._ZN7cutlass13device_kernelINS_4gemm6kernel13GemmUniversalIN4cute5tupleIJiiiiEEENS1_10collective13CollectiveMmaINS1_34MainloopSm90TmaGmmaWarpSpecializedILi2ENS5_IJNS4_1CILi2EEESB_NSA_ILi1EEEEEENS1_35KernelTmaWarpSpecializedCooperativeEEENS5_IJNSA_ILi128EEENSA_ILi64EEESG_EEEfNS5_IJlSC_lEEEfSJ_NS4_8TiledMMAINS4_8MMA_AtomIJNS4_4SM904GMMA29MMA_64x64x8_F32TF32TF32_SS_TNILNSN_7ScaleInE1ELSP_1EEEEEENS4_6LayoutINS5_IJSB_SC_SC_EEENS5_IJSC_NSA_ILi0EEESU_EEEEENS5_IJNS4_10UnderscoreESX_SX_EEEEENS4_23SM90_TMA_LOAD_MULTICASTENS4_14ComposedLayoutINS4_7SwizzleILi3ELi4ELi3EEENS4_18smem_ptr_flag_bitsILi32EEENSS_INS5_IJNSA_ILi8EEENSA_ILi32EEEEEENS5_IJS17_SC_EEEEEEEvNS4_8identityES10_S1B_vS1C_EENS_8epilogue10collective6detail29Sm90TmaWarpSpecializedAdapterINS1F_15DefaultEpilogueIfSJ_SJ_NS1E_6thread17LinearCombinationIfLi1EffLNS1J_9ScaleType4KindE0ELNS_15FloatRoundStyleE2EfEENS1_15EpilogueDefaultEEEEEvvEEEEvNT_6ParamsE --------------------------
	.section	.nv.info._ZN7cutlass13device_kernelINS_4gemm6kernel13GemmUniversalIN4cute5tupleIJiiiiEEENS1_10collective13CollectiveMmaINS1_34MainloopSm90TmaGmmaWarpSpecializedILi2ENS5_IJNS4_1CILi2EEESB_NSA_ILi1EEEEEENS1_35KernelTmaWarpSpecializedCooperativeEEENS5_IJNSA_ILi128EEENSA_ILi64EEESG_EEEfNS5_IJlSC_lEEEfSJ_NS4_8TiledMMAINS4_8MMA_AtomIJNS4_4SM904GMMA29MMA_64x64x8_F32TF32TF32_SS_TNILNSN_7ScaleInE1ELSP_1EEEEEENS4_6LayoutINS5_IJSB_SC_SC_EEENS5_IJSC_NSA_ILi0EEESU_EEEEENS5_IJNS4_10UnderscoreESX_SX_EEEEENS4_23SM90_TMA_LOAD_MULTICASTENS4_14ComposedLayoutINS4_7SwizzleILi3ELi4ELi3EEENS4_18smem_ptr_flag_bitsILi32EEENSS_INS5_IJNSA_ILi8EEENSA_ILi32EEEEEENS5_IJS17_SC_EEEEEEEvNS4_8identityES10_S1B_vS1C_EENS_8epilogue10collective6detail29Sm90TmaWarpSpecializedAdapterINS1F_15DefaultEpilogueIfSJ_SJ_NS1E_6thread17LinearCombinationIfLi1EffLNS1J_9ScaleType4KindE0ELNS_15FloatRoundStyleE2EfEENS1_15EpilogueDefaultEEEEEvvEEEEvNT_6ParamsE,"",@"SHT_CUDA_INFO"
	.sectionflags	@""
	.align	4


	//----- nvinfo : EIATTR_CUDA_API_VERSION
	.align		4
        /*0000*/ 	.byte	0x04, 0x37
        /*0002*/ 	.short	(.L_21 - .L_20)
.L_20:
        /*0004*/ 	.word	0x00000082


	//----- nvinfo : EIATTR_KPARAM_INFO
	.align		4
.L_21:
        /*0008*/ 	.byte	0x04, 0x17
        /*000a*/ 	.short	(.L_23 - .L_22)
.L_22:
        /*000c*/ 	.word	0x00000000
        /*0010*/ 	.short	0x0000
        /*0012*/ 	.short	0x0070
        /*0014*/ 	.byte	0x00, 0xf0, 0x01, 0x10


	//----- nvinfo : EIATTR_SPARSE_MMA_MASK
	.align		4
.L_23:
        /*0018*/ 	.byte	0x03, 0x50
        /*001a*/ 	.short	0x0000


	//----- nvinfo : EIATTR_MAXREG_COUNT
	.align		4
        /*001c*/ 	.byte	0x03, 0x1b
        /*001e*/ 	.short	0x00a8


	//----- nvinfo : EIATTR_NUM_BARRIERS
	.align		4
        /*0020*/ 	.byte	0x02, 0x4c
        /*0022*/ 	.byte	0x01
	.zero		1


	//----- nvinfo : EIATTR_EXTERNS
	.align		4
        /*0024*/ 	.byte	0x04, 0x0f
        /*0026*/ 	.short	(.L_25 - .L_24)


	//   ....[0]....
	.align		4
.L_24:
        /*0028*/ 	.word	index@(__assertfail)


	//----- nvinfo : EIATTR_MERCURY_ISA_VERSION
	.align		4
.L_25:
        /*002c*/ 	.byte	0x03, 0x5f
        /*002e*/ 	.short	0x0101


	//----- nvinfo : EIATTR_INT_WARP_WIDE_INSTR_OFFSETS
	.align		4
        /*0030*/ 	.byte	0x04, 0x31
        /*0032*/ 	.short	(.L_27 - .L_26)


	//   ....[0]....
.L_26:
        /*0034*/ 	.word	0x00000440


	//   ....[1]....
        /*0038*/ 	.word	0x00000460


	//   ....[2]....
        /*003c*/ 	.word	0x00000640


	//   ....[3]....
        /*0040*/ 	.word	0x00002930


	//----- nvinfo : EIATTR_COOP_GROUP_MASK_REGIDS
	.align		4
.L_27:
        /*0044*/ 	.byte	0x04, 0x29
        /*0046*/ 	.short	(.L_29 - .L_28)


	//   ....[0]....
.L_28:
        /*0048*/ 	.word	0xffffffff


	//   ....[1]....
        /*004c*/ 	.word	0xffffffff


	//   ....[2]....
        /*0050*/ 	.word	0xffffffff


	//   ....[3]....
        /*0054*/ 	.word	0xffffffff


	//   ....[4]....
        /*0058*/ 	.word	0xffffffff


	//   ....[5]....
        /*005c*/ 	.word	0xffffffff


	//----- nvinfo : EIATTR_COOP_GROUP_INSTR_OFFSETS
	.align		4
.L_29:
        /*0060*/ 	.byte	0x04, 0x28
        /*0062*/ 	.short	(.L_31 - .L_30)


	//   ....[0]....
.L_30:
        /*0064*/ 	.word	0x00000060


	//   ....[1]....
        /*0068*/ 	.word	0x00000070


	//   ....[2]....
        /*006c*/ 	.word	0x00000130


	//   ....[3]....
        /*0070*/ 	.word	0x00000290


	//   ....[4]....
        /*0074*/ 	.word	0x000007c0


	//   ....[5]....
        /*0078*/ 	.word	0x00001440


	//----- nvinfo : EIATTR_REG_RECONFIG
	.align		4
.L_31:
        /*007c*/ 	.byte	0x01, 0x54
	.zero		2


	//----- nvinfo : EIATTR_SYSCALL_OFFSETS
	.align		4
        /*0080*/ 	.byte	0x04, 0x46
        /*0082*/ 	.short	(.L_33 - .L_32)


	//   ....[0]....
.L_32:
        /*0084*/ 	.word	0x00001630


	//----- nvinfo : EIATTR_MBARRIER_INSTR_OFFSETS
	.align		4
.L_33:
        /*0088*/ 	.byte	0x04, 0x39
        /*008a*/ 	.short	(.L_35 - .L_34)


	//   ....[0]....
.L_34:
        /*008c*/ 	.word	0x00000230
        /*0090*/ 	.word	0x000000ff
        /*0094*/ 	.word	0x00000000
        /*0098*/ 	.short	0x0100
        /*009a*/ 	.byte	0x08
	.zero		1


	//   ....[1]....
        /*009c*/ 	.word	0x00000240
        /*00a0*/ 	.word	0x000000ff
        /*00a4*/ 	.word	0x00000010
        /*00a8*/ 	.short	0x0100
        /*00aa*/ 	.byte	0x08
	.zero		1


	//   ....[2]....
        /*00ac*/ 	.word	0x00000250
        /*00b0*/ 	.word	0x000000ff
        /*00b4*/ 	.word	0x00000008
        /*00b8*/ 	.short	0x0100
        /*00ba*/ 	.byte	0x08
	.zero		1


	//   ....[3]....
        /*00bc*/ 	.word	0x00000260
        /*00c0*/ 	.word	0x000000ff
        /*00c4*/ 	.word	0x00000018
        /*00c8*/ 	.short	0x0100
        /*00ca*/ 	.byte	0x08
	.zero		1


	//   ....[4]....
        /*00cc*/ 	.word	0x000006d0
        /*00d0*/ 	.word	0x000000ff
        /*00d4*/ 	.word	0x00000030
        /*00d8*/ 	.short	0x0100
        /*00da*/ 	.byte	0x06
	.zero		1


	//   ....[5]....
        /*00dc*/ 	.word	0x00000760
        /*00e0*/ 	.word	0x000000ff
        /*00e4*/ 	.word	0x00000038
        /*00e8*/ 	.short	0x0100
        /*00ea*/ 	.byte	0x06
	.zero		1


	//   ....[6]....
        /*00ec*/ 	.word	0x000016f0
        /*00f0*/ 	.word	0x00000003
        /*00f4*/ 	.word	0x00000000
        /*00f8*/ 	.short	0x010a
        /*00fa*/ 	.byte	0x3f
	.zero		1


	//   ....[7]....
        /*00fc*/ 	.word	0x00001750
        /*0100*/ 	.word	0x00000003
        /*0104*/ 	.word	0x00000000
        /*0108*/ 	.short	0x010a
        /*010a*/ 	.byte	0x3f
	.zero		1


	//   ....[8]....
        /*010c*/ 	.word	0x00002000
        /*0110*/ 	.word	0x00000005
        /*0114*/ 	.word	0x00000000
        /*0118*/ 	.short	0x010a
        /*011a*/ 	.byte	0x3f
	.zero		1


	//   ....[9]....
        /*011c*/ 	.word	0x00002040
        /*0120*/ 	.word	0x00000005
        /*0124*/ 	.word	0x00000000
        /*0128*/ 	.short	0x010a
        /*012a*/ 	.byte	0x3f
	.zero		1


	//   ....[10]....
        /*012c*/ 	.word	0x000027e0
        /*0130*/ 	.word	0x00000004
        /*0134*/ 	.word	0x00000000
        /*0138*/ 	.short	0x0101
        /*013a*/ 	.byte	0x3f
	.zero		1


	//   ....[11]....
        /*013c*/ 	.word	0x000029a0
        /*0140*/ 	.word	0x00000000
        /*0144*/ 	.word	0x00000000
        /*0148*/ 	.short	0x0101
        /*014a*/ 	.byte	0x3f
	.zero		1


	//   ....[12]....
        /*014c*/ 	.word	0x000056e0
        /*0150*/ 	.word	0x00000014
        /*0154*/ 	.word	0x00000010
        /*0158*/ 	.short	0x010a
        /*015a*/ 	.byte	0x3f
	.zero		1


	//   ....[13]....
        /*015c*/ 	.word	0x00005ce0
        /*0160*/ 	.word	0x00000004
        /*0164*/ 	.word	0x00000038
        /*0168*/ 	.short	0x0101
        /*016a*/ 	.byte	0x3f
	.zero		1


	//   ....[14]....
        /*016c*/ 	.word	0x00006400
        /*0170*/ 	.word	0x00000005
        /*0174*/ 	.word	0x00000000
        /*0178*/ 	.short	0x010a
        /*017a*/ 	.byte	0x3f
	.zero		1


	//   ....[15]....
        /*017c*/ 	.word	0x00006480
        /*0180*/ 	.word	0x00000009
        /*0184*/ 	.word	0x00000000
        /*0188*/ 	.short	0x010a
        /*018a*/ 	.byte	0x3f
	.zero		1


	//   ....[16]....
        /*018c*/ 	.word	0x000064e0
        /*0190*/ 	.word	0x00000003
        /*0194*/ 	.word	0x00000000
        /*0198*/ 	.short	0x010a
        /*019a*/ 	.byte	0x3f
	.zero		1


	//   ....[17]....
        /*019c*/ 	.word	0x00006530
        /*01a0*/ 	.word	0x00000005
        /*01a4*/ 	.word	0x00000000
        /*01a8*/ 	.short	0x010a
        /*01aa*/ 	.byte	0x3f
	.zero		1


	//   ....[18]....
        /*01ac*/ 	.word	0x00006600
        /*01b0*/ 	.word	0x00000014
        /*01b4*/ 	.word	0x00000010
        /*01b8*/ 	.short	0x010a
        /*01ba*/ 	.byte	0x3f
	.zero		1


	//   ....[19]....
        /*01bc*/ 	.word	0x000066d0
        /*01c0*/ 	.word	0x00000005
        /*01c4*/ 	.word	0x00000000
        /*01c8*/ 	.short	0x010a
        /*01ca*/ 	.byte	0x3f
	.zero		1


	//----- nvinfo : EIATTR_NUM_MBARRIERS
	.align		4
.L_35:
        /*01cc*/ 	.byte	0x03, 0x38
        /*01ce*/ 	.short	0x0006


	//----- nvinfo : EIATTR_EXIT_INSTR_OFFSETS
	.align		4
        /*01d0*/ 	.byte	0x04, 0x1c
        /*01d2*/ 	.short	(.L_37 - .L_36)


	//   ....[0]....
.L_36:
        /*01d4*/ 	.word	0x00000990


	//   ....[1]....
        /*01d8*/ 	.word	0x000011a0


	//   ....[2]....
        /*01dc*/ 	.word	0x00004d80


	//   ....[3]....
        /*01e0*/ 	.word	0x000052e0


	//   ....[4]....
        /*01e4*/ 	.word	0x000064d0


	//----- nvinfo : EIATTR_MAX_THREADS
	.align		4
.L_37:
        /*01e8*/ 	.byte	0x04, 0x05
        /*01ea*/ 	.short	(.L_39 - .L_38)
.L_38:
        /*01ec*/ 	.word	0x00000180
        /*01f0*/ 	.word	0x00000001
        /*01f4*/ 	.word	0x00000001


	//----- nvinfo : EIATTR_CRS_STACK_SIZE
	.align		4
.L_39:
        /*01f8*/ 	.byte	0x04, 0x1e
        /*01fa*/ 	.short	(.L_41 - .L_40)
.L_40:
        /*01fc*/ 	.word	0x00000000


	//----- nvinfo : EIATTR_CBANK_PARAM_SIZE
	.align		4
.L_41:
        /*0200*/ 	.byte	0x03, 0x19
        /*0202*/ 	.short	0x0470


	//----- nvinfo : EIATTR_PARAM_CBANK
	.align		4
        /*0204*/ 	.byte	0x04, 0x0a
        /*0206*/ 	.short	(.L_43 - .L_42)
	.align		4
.L_42:
        /*0208*/ 	.word	index@(.nv.constant0._ZN7cutlass13device_kernelINS_4gemm6kernel13GemmUniversalIN4cute5tupleIJiiiiEEENS1_10collective13CollectiveMmaINS1_34MainloopSm90TmaGmmaWarpSpecializedILi2ENS5_IJNS4_1CILi2EEESB_NSA_ILi1EEEEEENS1_35KernelTmaWarpSpecializedCooperativeEEENS5_IJNSA_ILi128EEENSA_ILi64EEESG_EEEfNS5_IJlSC_lEEEfSJ_NS4_8TiledMMAINS4_8MMA_AtomIJNS4_4SM904GMMA29MMA_64x64x8_F32TF32TF32_SS_TNILNSN_7ScaleInE1ELSP_1EEEEEENS4_6LayoutINS5_IJSB_SC_SC_EEENS5_IJSC_NSA_ILi0EEESU_EEEEENS5_IJNS4_10UnderscoreESX_SX_EEEEENS4_23SM90_TMA_LOAD_MULTICASTENS4_14ComposedLayoutINS4_7SwizzleILi3ELi4ELi3EEENS4_18smem_ptr_flag_bitsILi32EEENSS_INS5_IJNSA_ILi8EEENSA_ILi32EEEEEENS5_IJS17_SC_EEEEEEEvNS4_8identityES10_S1B_vS1C_EENS_8epilogue10collective6detail29Sm90TmaWarpSpecializedAdapterINS1F_15DefaultEpilogueIfSJ_SJ_NS1E_6thread17LinearCombinationIfLi1EffLNS1J_9ScaleType4KindE0ELNS_15FloatRoundStyleE2EfEENS1_15EpilogueDefaultEEEEEvvEEEEvNT_6ParamsE)
        /*020c*/ 	.short	0x0210
        /*020e*/ 	.short	0x0470


	//----- nvinfo : EIATTR_SW_WAR
	.align		4
.L_43:
        /*0210*/ 	.byte	0x04, 0x36
        /*0212*/ 	.short	(.L_45 - .L_44)
.L_44:
        /*0214*/ 	.word	0x00000008
.L_45:


//--------------------- .nv.callgraph             --------------------------
	.section	.nv.callgraph,"",@"SHT_CUDA_CALLGRAPH"
	.align	4
	.sectionentsize	8
	.align		4
        /*0000*/ 	.word	0x00000000
	.align		4
        /*0004*/ 	.word	0xffffffff
	.align		4
        /*0008*/ 	.word	index@(_ZN7cutlass13device_kernelINS_4gemm6kernel13GemmUniversalIN4cute5tupleIJiiiiEEENS1_10collective13CollectiveMmaINS1_34MainloopSm90TmaGmmaWarpSpecializedILi2ENS5_IJNS4_1CILi2EEESB_NSA_ILi1EEEEEENS1_35KernelTmaWarpSpecializedCooperativeEEENS5_IJNSA_ILi128EEENSA_ILi64EEESG_EEEfNS5_IJlSC_lEEEfSJ_NS4_8TiledMMAINS4_8MMA_AtomIJNS4_4SM904GMMA29MMA_64x64x8_F32TF32TF32_SS_TNILNSN_7ScaleInE1ELSP_1EEEEEENS4_6LayoutINS5_IJSB_SC_SC_EEENS5_IJSC_NSA_ILi0EEESU_EEEEENS5_IJNS4_10UnderscoreESX_SX_EEEEENS4_23SM90_TMA_LOAD_MULTICASTENS4_14ComposedLayoutINS4_7SwizzleILi3ELi4ELi3EEENS4_18smem_ptr_flag_bitsILi32EEENSS_INS5_IJNSA_ILi8EEENSA_ILi32EEEEEENS5_IJS17_SC_EEEEEEEvNS4_8identityES10_S1B_vS1C_EENS_8epilogue10collective6detail29Sm90TmaWarpSpecializedAdapterINS1F_15DefaultEpilogueIfSJ_SJ_NS1E_6thread17LinearCombinationIfLi1EffLNS1J_9ScaleType4KindE0ELNS_15FloatRoundStyleE2EfEENS1_15EpilogueDefaultEEEEEvvEEEEvNT_6ParamsE)
	.align		4
        /*000c*/ 	.word	index@(__assertfail)
	.align		4
        /*0010*/ 	.word	0x00000000
	.align		4
        /*0014*/ 	.word	0xfffffffe
	.align		4
        /*0018*/ 	.word	0x00000000
	.align		4
        /*001c*/ 	.word	0xfffffffd
	.align		4
        /*0020*/ 	.word	0x00000000
	.align		4
        /*0024*/ 	.word	0xfffffffc


//--------------------- .nv.constant4             --------------------------
	.section	.nv.constant4,"a",@progbits
	.align	8
	.align		8
.nv.constant4:
        /*0000*/ 	.dword	__assertfail
	.align		8
        /*0008*/ 	.dword	__unnamed_1
	.align		8
        /*0010*/ 	.dword	_ZN40_INTERNAL_51f2930a_4_k_cu_4d6a807b_185274cuda3std3__45__cpo5beginE
	.align		8
        /*0018*/ 	.dword	_ZN40_INTERNAL_51f2930a_4_k_cu_4d6a807b_185274cuda3std3__45__cpo3endE
	.align		8
        /*0020*/ 	.dword	_ZN40_INTERNAL_51f2930a_4_k_cu_4d6a807b_185274cuda3std3__45__cpo6cbeginE
	.align		8
        /*0028*/ 	.dword	_ZN40_INTERNAL_51f2930a_4_k_cu_4d6a807b_185274cuda3std3__45__cpo4cendE
	.align		8
        /*0030*/ 	.dword	_ZN40_INTERNAL_51f2930a_4_k_cu_4d6a807b_185274cuda3std3__442_GLOBAL__N__51f2930a_4_k_cu_4d6a807b_185276ignoreE
	.align		8
        /*0038*/ 	.dword	_ZN40_INTERNAL_51f2930a_4_k_cu_4d6a807b_185274cuda3std3__419piecewise_constructE
	.align		8
        /*0040*/ 	.dword	_ZN40_INTERNAL_51f2930a_4_k_cu_4d6a807b_185274cuda3std3__48in_placeE
	.align		8
        /*0048*/ 	.dword	_ZN40_INTERNAL_51f2930a_4_k_cu_4d6a807b_185274cuda3std6ranges3__45__cpo4swapE
	.align		8
        /*0050*/ 	.dword	_ZN40_INTERNAL_51f2930a_4_k_cu_4d6a807b_185274cuda3std6ranges3__45__cpo9iter_moveE
	.align		8
        /*0058*/ 	.dword	_ZN40_INTERNAL_51f2930a_4_k_cu_4d6a807b_185274cute7productE
	.align		8
        /*0060*/ 	.dword	_ZN40_INTERNAL_51f2930a_4_k_cu_4d6a807b_185274cute1_E
	.align		8
        /*0068*/ 	.dword	$str$22
	.align		8
        /*0070*/ 	.dword	$str$23


//--------------------- .text._ZN7cutlass13device_kernelINS_4gemm6kernel13GemmUniversalIN4cute5tupleIJiiiiEEENS1_10collective13CollectiveMmaINS1_34MainloopSm90TmaGmmaWarpSpecializedILi2ENS5_IJNS4_1CILi2EEESB_NSA_ILi1EEEEEENS1_35KernelTmaWarpSpecializedCooperativeEEENS5_IJNSA_ILi128EEENSA_ILi64EEESG_EEEfNS5_IJlSC_lEEEfSJ_NS4_8TiledMMAINS4_8MMA_AtomIJNS4_4SM904GMMA29MMA_64x64x8_F32TF32TF32_SS_TNILNSN_7ScaleInE1ELSP_1EEEEEENS4_6LayoutINS5_IJSB_SC_SC_EEENS5_IJSC_NSA_ILi0EEESU_EEEEENS5_IJNS4_10UnderscoreESX_SX_EEEEENS4_23SM90_TMA_LOAD_MULTICASTENS4_14ComposedLayoutINS4_7SwizzleILi3ELi4ELi3EEENS4_18smem_ptr_flag_bitsILi32EEENSS_INS5_IJNSA_ILi8EEENSA_ILi32EEEEEENS5_IJS17_SC_EEEEEEEvNS4_8identityES10_S1B_vS1C_EENS_8epilogue10collective6detail29Sm90TmaWarpSpecializedAdapterINS1F_15DefaultEpilogueIfSJ_SJ_NS1E_6thread17LinearCombinationIfLi1EffLNS1J_9ScaleType4KindE0ELNS_15FloatRoundStyleE2EfEENS1_15EpilogueDefaultEEEEEvvEEEEvNT_6ParamsE --------------------------
	.section	.text._ZN7cutlass13device_kernelINS_4gemm6kernel13GemmUniversalIN4cute5tupleIJiiiiEEENS1_10collective13CollectiveMmaINS1_34MainloopSm90TmaGmmaWarpSpecializedILi2ENS5_IJNS4_1CILi2EEESB_NSA_ILi1EEEEEENS1_35KernelTmaWarpSpecializedCooperativeEEENS5_IJNSA_ILi128EEENSA_ILi64EEESG_EEEfNS5_IJlSC_lEEEfSJ_NS4_8TiledMMAINS4_8MMA_AtomIJNS4_4SM904GMMA29MMA_64x64x8_F32TF32TF32_SS_TNILNSN_7ScaleInE1ELSP_1EEEEEENS4_6LayoutINS5_IJSB_SC_SC_EEENS5_IJSC_NSA_ILi0EEESU_EEEEENS5_IJNS4_10UnderscoreESX_SX_EEEEENS4_23SM90_TMA_LOAD_MULTICASTENS4_14ComposedLayoutINS4_7SwizzleILi3ELi4ELi3EEENS4_18smem_ptr_flag_bitsILi32EEENSS_INS5_IJNSA_ILi8EEENSA_ILi32EEEEEENS5_IJS17_SC_EEEEEEEvNS4_8identityES10_S1B_vS1C_EENS_8epilogue10collective6detail29Sm90TmaWarpSpecializedAdapterINS1F_15DefaultEpilogueIfSJ_SJ_NS1E_6thread17LinearCombinationIfLi1EffLNS1J_9ScaleType4KindE0ELNS_15FloatRoundStyleE2EfEENS1_15EpilogueDefaultEEEEEvvEEEEvNT_6ParamsE,"ax",@progbits
	.align	128
.text._ZN7cutlass13device_kernelINS_4gemm6kernel13GemmUniversalIN4cute5tupleIJiiiiEEENS1_10collective13CollectiveMmaINS1_34MainloopSm90TmaGmmaWarpSpecializedILi2ENS5_IJNS4_1CILi2EEESB_NSA_ILi1EEEEEENS1_35KernelTmaWarpSpecializedCooperativeEEENS5_IJNSA_ILi128EEENSA_ILi64EEESG_EEEfNS5_IJlSC_lEEEfSJ_NS4_8TiledMMAINS4_8MMA_AtomIJNS4_4SM904GMMA29MMA_64x64x8_F32TF32TF32_SS_TNILNSN_7ScaleInE1ELSP_1EEEEEENS4_6LayoutINS5_IJSB_SC_SC_EEENS5_IJSC_NSA_ILi0EEESU_EEEEENS5_IJNS4_10UnderscoreESX_SX_EEEEENS4_23SM90_TMA_LOAD_MULTICASTENS4_14ComposedLayoutINS4_7SwizzleILi3ELi4ELi3EEENS4_18smem_ptr_flag_bitsILi32EEENSS_INS5_IJNSA_ILi8EEENSA_ILi32EEEEEENS5_IJS17_SC_EEEEEEEvNS4_8identityES10_S1B_vS1C_EENS_8epilogue10collective6detail29Sm90TmaWarpSpecializedAdapterINS1F_15DefaultEpilogueIfSJ_SJ_NS1E_6thread17LinearCombinationIfLi1EffLNS1J_9ScaleType4KindE0ELNS_15FloatRoundStyleE2EfEENS1_15EpilogueDefaultEEEEEvvEEEEvNT_6ParamsE:
        .type           _ZN7cutlass13device_kernelINS_4gemm6kernel13GemmUniversalIN4cute5tupleIJiiiiEEENS1_10collective13CollectiveMmaINS1_34MainloopSm90TmaGmmaWarpSpecializedILi2ENS5_IJNS4_1CILi2EEESB_NSA_ILi1EEEEEENS1_35KernelTmaWarpSpecializedCooperativeEEENS5_IJNSA_ILi128EEENSA_ILi64EEESG_EEEfNS5_IJlSC_lEEEfSJ_NS4_8TiledMMAINS4_8MMA_AtomIJNS4_4SM904GMMA29MMA_64x64x8_F32TF32TF32_SS_TNILNSN_7ScaleInE1ELSP_1EEEEEENS4_6LayoutINS5_IJSB_SC_SC_EEENS5_IJSC_NSA_ILi0EEESU_EEEEENS5_IJNS4_10UnderscoreESX_SX_EEEEENS4_23SM90_TMA_LOAD_MULTICASTENS4_14ComposedLayoutINS4_7SwizzleILi3ELi4ELi3EEENS4_18smem_ptr_flag_bitsILi32EEENSS_INS5_IJNSA_ILi8EEENSA_ILi32EEEEEENS5_IJS17_SC_EEEEEEEvNS4_8identityES10_S1B_vS1C_EENS_8epilogue10collective6detail29Sm90TmaWarpSpecializedAdapterINS1F_15DefaultEpilogueIfSJ_SJ_NS1E_6thread17LinearCombinationIfLi1EffLNS1J_9ScaleType4KindE0ELNS_15FloatRoundStyleE2EfEENS1_15EpilogueDefaultEEEEEvvEEEEvNT_6ParamsE,@function
        .size           _ZN7cutlass13device_kernelINS_4gemm6kernel13GemmUniversalIN4cute5tupleIJiiiiEEENS1_10collective13CollectiveMmaINS1_34MainloopSm90TmaGmmaWarpSpecializedILi2ENS5_IJNS4_1CILi2EEESB_NSA_ILi1EEEEEENS1_35KernelTmaWarpSpecializedCooperativeEEENS5_IJNSA_ILi128EEENSA_ILi64EEESG_EEEfNS5_IJlSC_lEEEfSJ_NS4_8TiledMMAINS4_8MMA_AtomIJNS4_4SM904GMMA29MMA_64x64x8_F32TF32TF32_SS_TNILNSN_7ScaleInE1ELSP_1EEEEEENS4_6LayoutINS5_IJSB_SC_SC_EEENS5_IJSC_NSA_ILi0EEESU_EEEEENS5_IJNS4_10UnderscoreESX_SX_EEEEENS4_23SM90_TMA_LOAD_MULTICASTENS4_14ComposedLayoutINS4_7SwizzleILi3ELi4ELi3EEENS4_18smem_ptr_flag_bitsILi32EEENSS_INS5_IJNSA_ILi8EEENSA_ILi32EEEEEENS5_IJS17_SC_EEEEEEEvNS4_8identityES10_S1B_vS1C_EENS_8epilogue10collective6detail29Sm90TmaWarpSpecializedAdapterINS1F_15DefaultEpilogueIfSJ_SJ_NS1E_6thread17LinearCombinationIfLi1EffLNS1J_9ScaleType4KindE0ELNS_15FloatRoundStyleE2EfEENS1_15EpilogueDefaultEEEEEvvEEEEvNT_6ParamsE,(.L_x_129 - _ZN7cutlass13device_kernelINS_4gemm6kernel13GemmUniversalIN4cute5tupleIJiiiiEEENS1_10collective13CollectiveMmaINS1_34MainloopSm90TmaGmmaWarpSpecializedILi2ENS5_IJNS4_1CILi2EEESB_NSA_ILi1EEEEEENS1_35KernelTmaWarpSpecializedCooperativeEEENS5_IJNSA_ILi128EEENSA_ILi64EEESG_EEEfNS5_IJlSC_lEEEfSJ_NS4_8TiledMMAINS4_8MMA_AtomIJNS4_4SM904GMMA29MMA_64x64x8_F32TF32TF32_SS_TNILNSN_7ScaleInE1ELSP_1EEEEEENS4_6LayoutINS5_IJSB_SC_SC_EEENS5_IJSC_NSA_ILi0EEESU_EEEEENS5_IJNS4_10UnderscoreESX_SX_EEEEENS4_23SM90_TMA_LOAD_MULTICASTENS4_14ComposedLayoutINS4_7SwizzleILi3ELi4ELi3EEENS4_18smem_ptr_flag_bitsILi32EEENSS_INS5_IJNSA_ILi8EEENSA_ILi32EEEEEENS5_IJS17_SC_EEEEEEEvNS4_8identityES10_S1B_vS1C_EENS_8epilogue10collective6detail29Sm90TmaWarpSpecializedAdapterINS1F_15DefaultEpilogueIfSJ_SJ_NS1E_6thread17LinearCombinationIfLi1EffLNS1J_9ScaleType4KindE0ELNS_15FloatRoundStyleE2EfEENS1_15EpilogueDefaultEEEEEvvEEEEvNT_6ParamsE)
        .other          _ZN7cutlass13device_kernelINS_4gemm6kernel13GemmUniversalIN4cute5tupleIJiiiiEEENS1_10collective13CollectiveMmaINS1_34MainloopSm90TmaGmmaWarpSpecializedILi2ENS5_IJNS4_1CILi2EEESB_NSA_ILi1EEEEEENS1_35KernelTmaWarpSpecializedCooperativeEEENS5_IJNSA_ILi128EEENSA_ILi64EEESG_EEEfNS5_IJlSC_lEEEfSJ_NS4_8TiledMMAINS4_8MMA_AtomIJNS4_4SM904GMMA29MMA_64x64x8_F32TF32TF32_SS_TNILNSN_7ScaleInE1ELSP_1EEEEEENS4_6LayoutINS5_IJSB_SC_SC_EEENS5_IJSC_NSA_ILi0EEESU_EEEEENS5_IJNS4_10UnderscoreESX_SX_EEEEENS4_23SM90_TMA_LOAD_MULTICASTENS4_14ComposedLayoutINS4_7SwizzleILi3ELi4ELi3EEENS4_18smem_ptr_flag_bitsILi32EEENSS_INS5_IJNSA_ILi8EEENSA_ILi32EEEEEENS5_IJS17_SC_EEEEEEEvNS4_8identityES10_S1B_vS1C_EENS_8epilogue10collective6detail29Sm90TmaWarpSpecializedAdapterINS1F_15DefaultEpilogueIfSJ_SJ_NS1E_6thread17LinearCombinationIfLi1EffLNS1J_9ScaleType4KindE0ELNS_15FloatRoundStyleE2EfEENS1_15EpilogueDefaultEEEEEvvEEEEvNT_6ParamsE,@"STO_CUDA_ENTRY STV_DEFAULT"
_ZN7cutlass13device_kernelINS_4gemm6kernel13GemmUniversalIN4cute5tupleIJiiiiEEENS1_10collective13CollectiveMmaINS1_34MainloopSm90TmaGmmaWarpSpecializedILi2ENS5_IJNS4_1CILi2EEESB_NSA_ILi1EEEEEENS1_35KernelTmaWarpSpecializedCooperativeEEENS5_IJNSA_ILi128EEENSA_ILi64EEESG_EEEfNS5_IJlSC_lEEEfSJ_NS4_8TiledMMAINS4_8MMA_AtomIJNS4_4SM904GMMA29MMA_64x64x8_F32TF32TF32_SS_TNILNSN_7ScaleInE1ELSP_1EEEEEENS4_6LayoutINS5_IJSB_SC_SC_EEENS5_IJSC_NSA_ILi0EEESU_EEEEENS5_IJNS4_10UnderscoreESX_SX_EEEEENS4_23SM90_TMA_LOAD_MULTICASTENS4_14ComposedLayoutINS4_7SwizzleILi3ELi4ELi3EEENS4_18smem_ptr_flag_bitsILi32EEENSS_INS5_IJNSA_ILi8EEENSA_ILi32EEEEEENS5_IJS17_SC_EEEEEEEvNS4_8identityES10_S1B_vS1C_EENS_8epilogue10collective6detail29Sm90TmaWarpSpecializedAdapterINS1F_15DefaultEpilogueIfSJ_SJ_NS1E_6thread17LinearCombinationIfLi1EffLNS1J_9ScaleType4KindE0ELNS_15FloatRoundStyleE2EfEENS1_15EpilogueDefaultEEEEEvvEEEEvNT_6ParamsE:
[----:B------:R-:W0:Y:S01]  /*0000*/  LDC R1, c[0x0][0x28] ;  /* 0x00000a00ff017b82 */ /* 0x000e220000000800 */
[----:B------:R-:W1:Y:S01]  /*0010*/  S2R R63, SR_TID.X ;  /* 0x00000000003f7919 */ /* 0x000e620000002100 */
[----:B------:R-:W-:Y:S01]  /*0020*/  ELECT P0, URZ, PT ;  /* 0x00000000003f782f */ /* 0x000fe20003800000 */
[----:B------:R-:W-:Y:S01]  /*0030*/  BSSY B0, `(.L_x_0) ;  /* 0x000000f000007945 */ /* 0x000fe20003800000 */
[--C-:B-1----:R-:W-:Y:S02]  /*0040*/  SHF.R.U32.HI R0, RZ, 0x5, R63.reuse ;  /* 0x00000005ff007819 */ /* 0x102fe4000001163f */
[----:B------:R-:W-:-:S03]  /*0050*/  SHF.R.U32.HI R6, RZ, 0x7, R63 ;  /* 0x00000007ff067819 */ /* 0x000fc6000001163f */
[----:B------:R-:W1:Y:S04]  /*0060*/  SHFL.IDX PT, R2, R0, RZ, 0x1f ;  /* 0x00001fff00027589 */ /* 0x000e6800000e0000 */
[----:B------:R2:W3:Y:S01]  /*0070*/  SHFL.IDX PT, R5, R6, RZ, 0x1f ;  /* 0x00001fff06057589 */ /* 0x0004e200000e0000 */
[----:B-1----:R-:W-:-:S13]  /*0080*/  ISETP.NE.OR P0, PT, R2, RZ, !P0 ;  /* 0x000000ff0200720c */ /* 0x002fda0004705670 */
[----:B0-23--:R-:W-:Y:S05]  /*0090*/  @P0 BRA `(.L_x_1) ;  /* 0x0000000000200947 */ /* 0x00dfea0003800000 */
[----:B------:R-:W-:Y:S02]  /*00a0*/  ULDC.64 UR4, c[0x0][0x198] ;  /* 0x0000660000047ab9 */ /* 0x000fe40000000a00 */
[----:B------:R-:W-:Y:S02]  /*00b0*/  UIADD3 UR6, UP0, UR4, 0xf0, URZ ;  /* 0x000000f004067890 */ /* 0x000fe4000ff1e03f */
[----:B------:R-:W-:Y:S02]  /*00c0*/  UIADD3 UR4, UP1, UR4, 0x1f0, URZ ;  /* 0x000001f004047890 */ /* 0x000fe4000ff3e03f */
[----:B------:R-:W-:Y:S02]  /*00d0*/  UIADD3.X UR7, URZ, UR5, URZ, UP0, !UPT ;  /* 0x000000053f077290 */ /* 0x000fe400087fe43f */
[----:B------:R-:W-:-:S07]  /*00e0*/  UIADD3.X UR5, URZ, UR5, URZ, UP1, !UPT ;  /* 0x000000053f057290 */ /* 0x000fce0008ffe43f */
[----:B------:R0:W-:Y:S02]  /*00f0*/  UTMACCTL.PF [UR6] ;  /* 0x00000000060079b9 */ /* 0x0001e40008040000 */
[----:B------:R0:W-:Y:S02]  /*0100*/  UTMACCTL.PF [UR4] ;  /* 0x00000000040079b9 */ /* 0x0001e40008040000 */
[----:B0-----:R-:W-:Y:S01]  /*0110*/  NOP ;  /* 0x0000000000007918 */ /* 0x001fe20000000000 */
.L_x_1:
[----:B------:R-:W-:Y:S05]  /*0120*/  BSYNC B0 ;  /* 0x0000000000007941 */ /* 0x000fea0003800000 */
.L_x_0:
[----:B------:R-:W0:Y:S02]  /*0130*/  SHFL.IDX PT, R3, R0, RZ, 0x1f ;  /* 0x00001fff00037589 */ /* 0x000e2400000e0000 */
[----:B0-----:R-:W-:-:S13]  /*0140*/  ISETP.NE.AND P0, PT, R3, RZ, PT ;  /* 0x000000ff0300720c */ /* 0x001fda0003f05270 */
[----:B------:R-:W-:Y:S05]  /*0150*/  @P0 BRA `(.L_x_2) ;  /* 0x0000000000480947 */ /* 0x000fea0003800000 */
[----:B------:R-:W0:Y:S01]  /*0160*/  S2UR UR8, SR_CgaCtaId ;  /* 0x00000000000879c3 */ /* 0x000e220000008800 */
[----:B------:R-:W-:Y:S01]  /*0170*/  UMOV UR4, 0x400 ;  /* 0x0000040000047882 */ /* 0x000fe20000000000 */
[----:B------:R-:W-:Y:S01]  /*0180*/  UMOV UR5, 0x1 ;  /* 0x0000000100057882 */ /* 0x000fe20000000000 */
[----:B------:R-:W-:Y:S01]  /*0190*/  UMOV UR6, 0x6 ;  /* 0x0000000600067882 */ /* 0x000fe20000000000 */
[----:B------:R-:W-:Y:S01]  /*01a0*/  ELECT P0, URZ, PT ;  /* 0x00000000003f782f */ /* 0x000fe20003800000 */
[----:B------:R-:W-:-:S04]  /*01b0*/  UIADD3 UR6, -UR6, 0x100000, URZ ;  /* 0x0010000006067890 */ /* 0x000fc8000fffe13f */
[----:B------:R-:W-:Y:S02]  /*01c0*/  USHF.L.U32 UR7, UR6, 0xb, URZ ;  /* 0x0000000b06077899 */ /* 0x000fe4000800063f */
[----:B------:R-:W-:Y:S02]  /*01d0*/  USHF.L.U32 UR6, UR6, 0x1, URZ ;  /* 0x0000000106067899 */ /* 0x000fe4000800063f */
[----:B0-----:R-:W-:Y:S02]  /*01e0*/  ULEA UR8, UR8, UR4, 0x18 ;  /* 0x0000000408087291 */ /* 0x001fe4000f8ec03f */
[----:B------:R-:W-:-:S04]  /*01f0*/  UIADD3 UR4, -UR5, 0x100000, URZ ;  /* 0x0010000005047890 */ /* 0x000fc8000fffe13f */
[----:B------:R-:W-:Y:S02]  /*0200*/  USHF.L.U32 UR5, UR4, 0xb, URZ ;  /* 0x0000000b04057899 */ /* 0x000fe4000800063f */
[----:B------:R-:W-:Y:S01]  /*0210*/  USHF.L.U32 UR4, UR4, 0x1, URZ ;  /* 0x0000000104047899 */ /* 0x000fe2000800063f */
[----:B------:R-:W0:Y:S11]  /*0220*/  FENCE.VIEW.ASYNC.S ;  /* 0x00000000000073c6 */ /* 0x000e360000000000 */
[----:B0-----:R0:W1:Y:S01]  /*0230*/  SYNCS.EXCH.64 URZ, [UR8], UR4 ;  /* 0x00000004083f75b2 */ /* 0x0010620008000100 */
[----:B------:R0:W2:Y:S01]  /*0240*/  SYNCS.EXCH.64 URZ, [UR8+0x10], UR6 ;  /* 0x00001006083f75b2 */ /* 0x0000a20008000100 */
[----:B------:R0:W3:Y:S01]  /*0250*/  SYNCS.EXCH.64 URZ, [UR8+0x8], UR4 ;  /* 0x00000804083f75b2 */ /* 0x0000e20008000100 */
[----:B------:R0:W4:Y:S01]  /*0260*/  SYNCS.EXCH.64 URZ, [UR8+0x18], UR6 ;  /* 0x00001806083f75b2 */ /* 0x0001220008000100 */
[----:B------:R-:W-:Y:S01]  /*0270*/  NOP ;  /* 0x0000000000007918 */ /* 0x000fe20000000000 */
.L_x_2:
[----:B------:R-:W-:Y:S01]  /*0280*/  SHF.R.S32.HI R4, RZ, 0x1f, R63 ;  /* 0x0000001fff047819 */ /* 0x000fe2000001143f */
[----:B------:R-:W5:Y:S01]  /*0290*/  SHFL.IDX PT, R0, R0, RZ, 0x1f ;  /* 0x00001fff00007589 */ /* 0x000f6200000e0000 */
[----:B0-----:R-:W0:Y:S01]  /*02a0*/  S2UR UR8, SR_CTAID.X ;  /* 0x00000000000879c3 */ /* 0x001e220000002500 */
[----:B------:R-:W-:Y:S02]  /*02b0*/  ELECT P0, URZ, PT ;  /* 0x00000000003f782f */ /* 0x000fe40003800000 */
[----:B------:R-:W-:Y:S01]  /*02c0*/  LEA.HI R4, R4, R63, RZ, 0x7 ;  /* 0x0000003f04047211 */ /* 0x000fe200078f38ff */
[----:B------:R-:W-:Y:S01]  /*02d0*/  ULDC UR4, c[0x0][0x150] ;  /* 0x0000540000047ab9 */ /* 0x000fe20000000800 */
[----:B------:R-:W-:Y:S01]  /*02e0*/  SHF.R.S32.HI R10, RZ, 0x1f, R3 ;  /* 0x0000001fff0a7819 */ /* 0x000fe20000011403 */
[----:B------:R-:W-:Y:S01]  /*02f0*/  NOP ;  /* 0x0000000000007918 */ /* 0x000fe20000000000 */
[----:B------:R-:W-:Y:S01]  /*0300*/  LOP3.LUT R4, R4, 0xffffff80, RZ, 0xc0, !PT ;  /* 0xffffff8004047812 */ /* 0x000fe200078ec0ff */
[----:B------:R-:W-:Y:S01]  /*0310*/  NOP ;  /* 0x0000000000007918 */ /* 0x000fe20000000000 */
[----:B------:R-:W-:Y:S01]  /*0320*/  LEA.HI R10, R10, R3, RZ, 0x2 ;  /* 0x000000030a0a7211 */ /* 0x000fe200078f10ff */
[----:B------:R-:W1:Y:S01]  /*0330*/  LDC R12, c[0x0][0x144] ;  /* 0x00005100ff0c7b82 */ /* 0x000e620000000800 */
[----:B------:R-:W-:Y:S01]  /*0340*/  IMAD.MOV.U32 R22, RZ, RZ, 0x1 ;  /* 0x00000001ff167424 */ /* 0x000fe200078e00ff */
[----:B------:R-:W-:Y:S01]  /*0350*/  ISETP.NE.AND P3, PT, R5, RZ, PT ;  /* 0x000000ff0500720c */ /* 0x000fe20003f65270 */
[----:B------:R-:W-:Y:S01]  /*0360*/  IMAD.IADD R8, R63, 0x1, -R4 ;  /* 0x000000013f087824 */ /* 0x000fe200078e0a04 */
[----:B------:R-:W-:Y:S01]  /*0370*/  LOP3.LUT R10, R10, 0x3ffffffc, RZ, 0xc0, !PT ;  /* 0x3ffffffc0a0a7812 */ /* 0x000fe200078ec0ff */
[----:B------:R-:W2:Y:S03]  /*0380*/  S2R R4, SR_CTAID.Y ;  /* 0x0000000000047919 */ /* 0x000ea60000002600 */
[----:B------:R-:W-:Y:S01]  /*0390*/  SHF.R.S32.HI R7, RZ, 0x1f, R8 ;  /* 0x0000001fff077819 */ /* 0x000fe20000011408 */
[----:B------:R-:W-:Y:S01]  /*03a0*/  IMAD.IADD R10, R3, 0x1, -R10 ;  /* 0x00000001030a7824 */ /* 0x000fe200078e0a0a */
[----:B------:R-:W3:Y:S02]  /*03b0*/  LDC R14, c[0x0][0x140] ;  /* 0x00005000ff0e7b82 */ /* 0x000ee40000000800 */
[----:B------:R-:W-:-:S02]  /*03c0*/  LEA.HI R7, R7, R8, RZ, 0x3 ;  /* 0x0000000807077211 */ /* 0x000fc400078f18ff */
[----:B-----5:R-:W-:Y:S02]  /*03d0*/  ISETP.NE.OR P0, PT, R0, RZ, !P0 ;  /* 0x000000ff0000720c */ /* 0x020fe40004705670 */
[--C-:B------:R-:W-:Y:S02]  /*03e0*/  SHF.R.S32.HI R0, RZ, 0x3, R7.reuse ;  /* 0x00000003ff007819 */ /* 0x100fe40000011407 */
[----:B------:R-:W-:Y:S02]  /*03f0*/  SHF.R.S32.HI R7, RZ, 0x1f, R7 ;  /* 0x0000001fff077819 */ /* 0x000fe40000011407 */
[----:B0-----:R-:W-:Y:S02]  /*0400*/  I2FP.F32.U32 R9, UR8 ;  /* 0x0000000800097c45 */ /* 0x001fe40008201000 */
[----:B------:R-:W-:-:S03]  /*0410*/  LEA.HI R7, R7, R0, RZ, 0x2 ;  /* 0x0000000007077211 */ /* 0x000fc600078f10ff */
[----:B------:R-:W-:Y:S01]  /*0420*/  FMUL R9, R9, UR4 ;  /* 0x0000000409097c20 */ /* 0x000fe20008400000 */
[----:B------:R-:W-:Y:S01]  /*0430*/  LOP3.LUT R7, R7, 0xfffffffc, RZ, 0xc0, !PT ;  /* 0xfffffffc07077812 */ /* 0x000fe200078ec0ff */
[----:B------:R-:W-:Y:S01]  /*0440*/  VOTEU.ALL UP0, P0 ;  /* 0x00000000003f7886 */ /* 0x000fe20000000000 */
[----:B------:R-:W-:Y:S01]  /*0450*/  ULDC UR4, c[0x0][0x154] ;  /* 0x0000550000047ab9 */ /* 0x000fe20000000800 */
[----:B------:R-:W-:Y:S02]  /*0460*/  VOTEU.ALL UP1, P0 ;  /* 0x00000000003f7886 */ /* 0x000fe40000020000 */
[----:B------:R-:W0:Y:S01]  /*0470*/  F2I.U32.TRUNC.NTZ R9, R9 ;  /* 0x0000000900097305 */ /* 0x000e22000020f000 */
[----:B------:R-:W-:Y:S01]  /*0480*/  IMAD.IADD R7, R0, 0x1, -R7 ;  /* 0x0000000100077824 */ /* 0x000fe200078e0a07 */
[----:B------:R-:W5:Y:S01]  /*0490*/  @!UP0 S2UR UR7, SR_CgaCtaId ;  /* 0x00000000000789c3 */ /* 0x000f620000008800 */
[----:B------:R-:W-:Y:S01]  /*04a0*/  @!UP0 UMOV UR6, 0x400 ;  /* 0x0000040000068882 */ /* 0x000fe20000000000 */
[----:B---3--:R-:W-:Y:S01]  /*04b0*/  ISETP.EQ.U32.AND P2, PT, R14, 0x1, PT ;  /* 0x000000010e00780c */ /* 0x008fe20003f42070 */
[----:B------:R-:W-:Y:S01]  /*04c0*/  IMAD R10, R10, 0x4, R7 ;  /* 0x000000040a0a7824 */ /* 0x000fe200078e0207 */
[----:B--2---:R-:W-:-:S03]  /*04d0*/  I2FP.F32.U32 R3, R4 ;  /* 0x0000000400037245 */ /* 0x004fc60000201000 */
[C---:B------:R-:W-:Y:S01]  /*04e0*/  IMAD.SHL.U32 R19, R10.reuse, 0x4, RZ ;  /* 0x000000040a137824 */ /* 0x040fe200078e00ff */
[----:B------:R-:W-:Y:S01]  /*04f0*/  LEA.HI R0, R10, R10, RZ, 0x1 ;  /* 0x0000000a0a007211 */ /* 0x000fe200078f08ff */
[----:B------:R-:W-:Y:S01]  /*0500*/  FMUL R13, R3, UR4 ;  /* 0x00000004030d7c20 */ /* 0x000fe20008400000 */
[----:B------:R-:W2:Y:S01]  /*0510*/  LDC R7, c[0x0][0x148] ;  /* 0x00005200ff077b82 */ /* 0x000ea20000000800 */
[----:B------:R-:W-:Y:S01]  /*0520*/  UMOV UR4, 0x20 ;  /* 0x0000002000047882 */ /* 0x000fe20000000000 */
[----:B------:R-:W-:Y:S01]  /*0530*/  LOP3.LUT R11, R0, 0xfffffffe, RZ, 0xc0, !PT ;  /* 0xfffffffe000b7812 */ /* 0x000fe200078ec0ff */
[----:B0-----:R-:W-:Y:S01]  /*0540*/  IMAD.MOV R15, RZ, RZ, -R9 ;  /* 0x000000ffff0f7224 */ /* 0x001fe200078e0a09 */
[----:B------:R-:W-:Y:S01]  /*0550*/  SHF.R.S32.HI R9, RZ, 0x1f, R2 ;  /* 0x0000001fff097819 */ /* 0x000fe20000011402 */
[----:B------:R-:W0:Y:S01]  /*0560*/  F2I.U32.TRUNC.NTZ R13, R13 ;  /* 0x0000000d000d7305 */ /* 0x000e22000020f000 */
[----:B------:R-:W-:Y:S01]  /*0570*/  LOP3.LUT R19, R10, 0xc, R19, 0x78, !PT ;  /* 0x0000000c0a137812 */ /* 0x000fe200078e7813 */
[----:B-1----:R-:W-:Y:S01]  /*0580*/  IMAD R3, R12, R15, UR8 ;  /* 0x000000080c037e24 */ /* 0x002fe2000f8e020f */
[----:B------:R-:W-:Y:S01]  /*0590*/  LEA.HI R9, R9, R2, RZ, 0x2 ;  /* 0x0000000209097211 */ /* 0x000fe200078f10ff */
[----:B------:R-:W-:Y:S01]  /*05a0*/  IMAD.IADD R0, R10, 0x1, -R11 ;  /* 0x000000010a007824 */ /* 0x000fe200078e0a0b */
[----:B------:R-:W-:-:S04]  /*05b0*/  @!UP0 UIADD3 UR4, -UR4, 0x100000, URZ ;  /* 0x0010000004048890 */ /* 0x000fc8000fffe13f */
[----:B------:R-:W-:Y:S02]  /*05c0*/  @!UP0 USHF.L.U32 UR5, UR4, 0xb, URZ ;  /* 0x0000000b04058899 */ /* 0x000fe4000800063f */
[----:B------:R-:W-:Y:S01]  /*05d0*/  @!UP0 USHF.L.U32 UR4, UR4, 0x1, URZ ;  /* 0x0000000104048899 */ /* 0x000fe2000800063f */
[----:B------:R-:W-:Y:S01]  /*05e0*/  VIADD R10, R5, 0xffffffff ;  /* 0xffffffff050a7836 */ /* 0x000fe20000000000 */
[----:B------:R-:W-:Y:S02]  /*05f0*/  LOP3.LUT R9, R9, 0xfffffffc, RZ, 0xc0, !PT ;  /* 0xfffffffc09097812 */ /* 0x000fe400078ec0ff */
[----:B------:R-:W-:Y:S01]  /*0600*/  ISETP.NE.AND P4, PT, R0, R3, PT ;  /* 0x000000030000720c */ /* 0x000fe20003f85270 */
[----:B-----5:R-:W-:Y:S01]  /*0610*/  @!UP0 ULEA UR6, UR7, UR6, 0x18 ;  /* 0x0000000607068291 */ /* 0x020fe2000f8ec03f */
[----:B------:R-:W-:Y:S01]  /*0620*/  ISETP.GE.U32.AND P6, PT, R10, 0x2, PT ;  /* 0x000000020a00780c */ /* 0x000fe20003fc6070 */
[----:B------:R-:W-:Y:S01]  /*0630*/  IMAD.IADD R0, R2, 0x1, -R9 ;  /* 0x0000000102007824 */ /* 0x000fe200078e0a09 */
[----:B------:R-:W-:Y:S01]  /*0640*/  VOTEU.ALL UP0, P0 ;  /* 0x00000000003f7886 */ /* 0x000fe20000000000 */
[----:B------:R-:W-:Y:S01]  /*0650*/  LOP3.LUT P0, RZ, R8, 0x7, RZ, 0xc0, !PT ;  /* 0x0000000708ff7812 */ /* 0x000fe2000780c0ff */
[----:B0-----:R-:W-:Y:S01]  /*0660*/  IMAD.MOV R20, RZ, RZ, -R13 ;  /* 0x000000ffff147224 */ /* 0x001fe200078e0a0d */
[----:B------:R-:W-:-:S02]  /*0670*/  LOP3.LUT R11, R63, 0x7f, RZ, 0xc0, !PT ;  /* 0x0000007f3f0b7812 */ /* 0x000fc400078ec0ff */
[C---:B------:R-:W-:Y:S01]  /*0680*/  ISETP.NE.AND P1, PT, R0.reuse, 0x3, PT ;  /* 0x000000030000780c */ /* 0x040fe20003f25270 */
[----:B--2---:R-:W-:Y:S01]  /*0690*/  IMAD R9, R7, R20, R4 ;  /* 0x0000001407097224 */ /* 0x004fe200078e0204 */
[C---:B------:R-:W-:Y:S02]  /*06a0*/  ISETP.LT.U32.AND P0, PT, R19.reuse, 0x4, !P0 ;  /* 0x000000041300780c */ /* 0x040fe40004701070 */
[----:B------:R-:W-:Y:S01]  /*06b0*/  @P4 LEA.HI R2, R19, R19, RZ, 0x1 ;  /* 0x0000001313024211 */ /* 0x000fe200078f08ff */
[----:B------:R-:W0:Y:S02]  /*06c0*/  FENCE.VIEW.ASYNC.S ;  /* 0x00000000000073c6 */ /* 0x000e240000000000 */
[----:B0-----:R0:W1:Y:S01]  /*06d0*/  @!UP0 SYNCS.EXCH.64 URZ, [UR6+0x30], UR4 ;  /* 0x00003004063f85b2 */ /* 0x0010620008000100 */
[----:B------:R-:W-:Y:S02]  /*06e0*/  ISETP.EQ.OR P1, PT, R0, RZ, !P1 ;  /* 0x000000ff0000720c */ /* 0x000fe40004f22670 */
[----:B------:R-:W-:-:S02]  /*06f0*/  @P4 SHF.R.S32.HI R2, RZ, 0x1, R2 ;  /* 0x00000001ff024819 */ /* 0x000fc40000011402 */
[----:B------:R-:W-:Y:S02]  /*0700*/  ISETP.EQ.AND P1, PT, R5, RZ, P1 ;  /* 0x000000ff0500720c */ /* 0x000fe40000f22270 */
[----:B------:R-:W-:Y:S02]  /*0710*/  @P4 ISETP.NE.AND P5, PT, R2, R9, PT ;  /* 0x000000090200420c */ /* 0x000fe40003fa5270 */
[----:B------:R-:W-:Y:S02]  /*0720*/  SEL R9, RZ, 0x1, !P0 ;  /* 0x00000001ff097807 */ /* 0x000fe40004000000 */
[----:B------:R-:W-:Y:S02]  /*0730*/  @P4 SEL R22, RZ, 0x1, P5 ;  /* 0x00000001ff164807 */ /* 0x000fe40002800000 */
[----:B------:R-:W-:Y:S02]  /*0740*/  SEL R18, RZ, 0x1, !P1 ;  /* 0x00000001ff127807 */ /* 0x000fe40004800000 */
[----:B------:R-:W-:Y:S01]  /*0750*/  LOP3.LUT R22, R22, R9, RZ, 0xc0, !PT ;  /* 0x0000000916167212 */ /* 0x000fe200078ec0ff */
[----:B------:R0:W2:Y:S01]  /*0760*/  @!UP1 SYNCS.EXCH.64 URZ, [UR6+0x38], UR4 ;  /* 0x00003804063f95b2 */ /* 0x0000a20008000100 */
[----:B------:R-:W-:Y:S01]  /*0770*/  SEL R18, R18, 0x2, P6 ;  /* 0x0000000212127807 */ /* 0x000fe20003000000 */
[----:B------:R-:W-:Y:S01]  /*0780*/  NOP ;  /* 0x0000000000007918 */ /* 0x000fe20000000000 */
[----:B------:R-:W-:Y:S05]  /*0790*/  @!P2 BRA `(.L_x_3) ;  /* 0x000000000008a947 */ /* 0x000fea0003800000 */
[----:B-12-4-:R-:W-:Y:S01]  /*07a0*/  UCGABAR_ARV ;  /* 0x00000000000079c7 */ /* 0x016fe20008000000 */
[----:B------:R-:W-:Y:S05]  /*07b0*/  BRA `(.L_x_4) ;  /* 0x0000000000047947 */ /* 0x000fea0003800000 */
.L_x_3:
[----:B-12-4-:R-:W-:Y:S01]  /*07c0*/  NOP ;  /* 0x0000000000007918 */ /* 0x016fe20000000000 */
.L_x_4:
[----:B------:R-:W1:Y:S01]  /*07d0*/  LDC R2, c[0x0][0x65c] ;  /* 0x00019700ff027b82 */ /* 0x000e620000000800 */
[----:B------:R-:W-:Y:S02]  /*07e0*/  IMAD.U32 R8, RZ, RZ, UR8 ;  /* 0x00000008ff087e24 */ /* 0x000fe4000f8e00ff */
[----:B------:R-:W-:Y:S01]  /*07f0*/  IMAD.MOV.U32 R9, RZ, RZ, RZ ;  /* 0x000000ffff097224 */ /* 0x000fe200078e00ff */
[----:B-1----:R-:W-:-:S04]  /*0800*/  ISETP.NE.AND P1, PT, R2, 0x1, PT ;  /* 0x000000010200780c */ /* 0x002fc80003f25270 */
[----:B------:R-:W-:-:S09]  /*0810*/  P2R R5, PR, RZ, 0x2 ;  /* 0x00000002ff057803 */ /* 0x000fd20000000000 */
[----:B------:R-:W1:Y:S01]  /*0820*/  @P1 LDC R17, c[0x0][0x10] ;  /* 0x00000400ff111b82 */ /* 0x000e620000000800 */
[----:B------:R-:W-:Y:S02]  /*0830*/  @P1 IMAD.MOV.U32 R5, RZ, RZ, RZ ;  /* 0x000000ffff051224 */ /* 0x000fe400078e00ff */
[----:B------:R-:W-:-:S05]  /*0840*/  @P1 IMAD.MOV.U32 R15, RZ, RZ, RZ ;  /* 0x000000ffff0f1224 */ /* 0x000fca00078e00ff */
[----:B------:R-:W2:Y:S01]  /*0850*/  @!P1 LDC R13, c[0x0][0xc] ;  /* 0x00000300ff0d9b82 */ /* 0x000ea20000000800 */
[----:B0-----:R-:W-:Y:S01]  /*0860*/  ULDC UR4, c[0x0][0xc] ;  /* 0x0000030000047ab9 */ /* 0x001fe20000000800 */
[----:B------:R-:W-:Y:S01]  /*0870*/  ULDC UR5, c[0x0][0x10] ;  /* 0x0000040000057ab9 */ /* 0x000fe20000000800 */
[----:B------:R-:W-:Y:S01]  /*0880*/  ULDC UR6, c[0x0][0x14] ;  /* 0x0000050000067ab9 */ /* 0x000fe20000000800 */
[----:B------:R-:W-:-:S04]  /*0890*/  UIMAD.WIDE.U32 UR4, UR4, UR5, URZ ;  /* 0x00000005040472a5 */ /* 0x000fc8000f8e003f */
[----:B------:R-:W-:Y:S02]  /*08a0*/  UIMAD.WIDE.U32 UR38, UR4, UR6, URZ ;  /* 0x00000006042672a5 */ /* 0x000fe4000f8e003f */
[----:B------:R-:W-:-:S04]  /*08b0*/  UIMAD UR37, UR5, UR6, URZ ;  /* 0x00000006052572a4 */ /* 0x000fc8000f8e023f */
[----:B------:R-:W-:Y:S01]  /*08c0*/  UIADD3 UR37, UR39, UR37, URZ ;  /* 0x0000002527257290 */ /* 0x000fe2000fffe03f */
[----:B-1----:R-:W-:-:S04]  /*08d0*/  @P1 IMAD.WIDE.U32 R16, R17, UR8, R4 ;  /* 0x0000000811101c25 */ /* 0x002fc8000f8e0004 */
[----:B------:R-:W-:Y:S02]  /*08e0*/  @P1 IMAD.IADD R17, R17, 0x1, R15 ;  /* 0x0000000111111824 */ /* 0x000fe400078e020f */
[----:B--2---:R-:W-:-:S04]  /*08f0*/  @!P1 IMAD.WIDE.U32 R8, R4, R13, R8 ;  /* 0x0000000d04089225 */ /* 0x004fc800078e0008 */
[----:B------:R-:W-:Y:S02]  /*0900*/  @!P1 IMAD.MOV.U32 R16, RZ, RZ, R8 ;  /* 0x000000ffff109224 */ /* 0x000fe400078e0008 */
[----:B------:R-:W-:Y:S01]  /*0910*/  @!P1 IMAD.MOV.U32 R17, RZ, RZ, R9 ;  /* 0x000000ffff119224 */ /* 0x000fe200078e0009 */
[----:B------:R-:W-:Y:S06]  /*0920*/  @!P2 BRA `(.L_x_5) ;  /* 0x00000000000ca947 */ /* 0x000fec0003800000 */
[----:B------:R-:W-:Y:S01]  /*0930*/  UCGABAR_WAIT ;  /* 0x0000000000007dc7 */ /* 0x000fe20008000000 */
[----:B------:R-:W-:Y:S01]  /*0940*/  CCTL.IVALL ;  /* 0x00000000ff00798f */ /* 0x000fe20002000000 */
[----:B------:R-:W-:Y:S05]  /*0950*/  BRA `(.L_x_6) ;  /* 0x0000000000047947 */ /* 0x000fea0003800000 */
.L_x_5:
[----:B------:R-:W-:Y:S06]  /*0960*/  BAR.SYNC.DEFER_BLOCKING 0x0 ;  /* 0x0000000000007b1d */ /* 0x000fec0000010000 */
.L_x_6:
[----:B------:R-:W-:Y:S05]  /*0970*/  @!P3 BRA `(.L_x_7) ;  /* 0x000000440004b947 */ /* 0x000fea0003800000 */
[----:B------:R-:W-:-:S13]  /*0980*/  ISETP.GT.U32.AND P0, PT, R10, 0x1, PT ;  /* 0x000000010a00780c */ /* 0x000fda0003f04070 */
[----:B------:R-:W-:Y:S05]  /*0990*/  @P0 EXIT ;  /* 0x000000000000094d */ /* 0x000fea0003800000 */
[----:B------:R-:W-:Y:S01]  /*09a0*/  ULDC.64 UR4, c[0x0][0x650] ;  /* 0x0001940000047ab9 */ /* 0x000fe20000000a00 */
[----:B------:R-:W-:Y:S01]  /*09b0*/  PRMT R0, RZ, 0x7610, R0 ;  /* 0x00007610ff007816 */ /* 0x000fe20000000000 */
[----:B------:R-:W-:Y:S01]  /*09c0*/  IMAD.MOV.U32 R71, RZ, RZ, -0x1 ;  /* 0xffffffffff477424 */ /* 0x000fe200078e00ff */
[----:B------:R-:W-:Y:S01]  /*09d0*/  ISETP.GE.U32.AND P0, PT, R16, UR4, PT ;  /* 0x0000000410007c0c */ /* 0x000fe2000bf06070 */
[----:B------:R-:W-:Y:S02]  /*09e0*/  IMAD.MOV.U32 R70, RZ, RZ, -0x1 ;  /* 0xffffffffff467424 */ /* 0x000fe400078e00ff */
[----:B------:R-:W-:Y:S01]  /*09f0*/  IMAD.MOV.U32 R69, RZ, RZ, -0x1 ;  /* 0xffffffffff457424 */ /* 0x000fe200078e00ff */
[----:B------:R-:W-:-:S13]  /*0a00*/  ISETP.GE.U32.AND.EX P0, PT, R17, UR5, PT, P0 ;  /* 0x0000000511007c0c */ /* 0x000fda000bf06100 */
[----:B------:R-:W-:Y:S05]  /*0a10*/  @P0 BRA `(.L_x_8) ;  /* 0x0000000400280947 */ /* 0x000fea0003800000 */
[----:B------:R-:W0:Y:S01]  /*0a20*/  LDC.64 R24, c[0x0][0x628] ;  /* 0x00018a00ff187b82 */ /* 0x000e220000000a00 */
[----:B------:R-:W-:Y:S02]  /*0a30*/  IMAD.MOV.U32 R8, RZ, RZ, R16 ;  /* 0x000000ffff087224 */ /* 0x000fe400078e0010 */
[----:B------:R-:W-:-:S05]  /*0a40*/  IMAD.MOV.U32 R9, RZ, RZ, R17 ;  /* 0x000000ffff097224 */ /* 0x000fca00078e0011 */
[----:B------:R-:W1:Y:S08]  /*0a50*/  LDC R0, c[0x0][0x630] ;  /* 0x00018c00ff007b82 */ /* 0x000e700000000800 */
[----:B------:R-:W2:Y:S01]  /*0a60*/  LDC.64 R26, c[0x0][0x620] ;  /* 0x00018800ff1a7b82 */ /* 0x000ea20000000a00 */
[----:B0-----:R-:W-:-:S04]  /*0a70*/  ISETP.NE.U32.AND P0, PT, R24, RZ, PT ;  /* 0x000000ff1800720c */ /* 0x001fc80003f05070 */
[----:B------:R-:W-:-:S13]  /*0a80*/  ISETP.NE.AND.EX P0, PT, R25, RZ, PT, P0 ;  /* 0x000000ff1900720c */ /* 0x000fda0003f05300 */
[----:B-12---:R-:W-:Y:S05]  /*0a90*/  @!P0 BRA `(.L_x_9) ;  /* 0x0000000000288947 */ /* 0x006fea0003800000 */
[----:B------:R-:W0:Y:S02]  /*0aa0*/  LDC R15, c[0x0][0x634] ;  /* 0x00018d00ff0f7b82 */ /* 0x000e240000000800 */
[----:B0-----:R-:W-:-:S05]  /*0ab0*/  IADD3 R15, P0, R16, R15, RZ ;  /* 0x0000000f100f7210 */ /* 0x001fca0007f1e0ff */
[----:B------:R-:W-:-:S04]  /*0ac0*/  IMAD.X R21, RZ, RZ, R17, P0 ;  /* 0x000000ffff157224 */ /* 0x000fc800000e0611 */
[----:B------:R-:W-:-:S04]  /*0ad0*/  IMAD.WIDE.U32 R8, R21, R24, RZ ;  /* 0x0000001815087225 */ /* 0x000fc800078e00ff */
[----:B------:R-:W-:-:S04]  /*0ae0*/  IMAD.WIDE.U32 R12, P0, R15, R25, R8 ;  /* 0x000000190f0c7225 */ /* 0x000fc80007800008 */
[----:B------:R-:W-:-:S04]  /*0af0*/  IMAD.WIDE.U32 R8, R15, R24, RZ ;  /* 0x000000180f087225 */ /* 0x000fc800078e00ff */
[----:B------:R-:W-:Y:S01]  /*0b00*/  IMAD.X R15, RZ, RZ, RZ, P0 ;  /* 0x000000ffff0f7224 */ /* 0x000fe200000e06ff */
[----:B------:R-:W-:Y:S01]  /*0b10*/  IADD3 RZ, P0, R9, R12, RZ ;  /* 0x0000000c09ff7210 */ /* 0x000fe20007f1e0ff */
[----:B------:R-:W-:-:S04]  /*0b20*/  IMAD.MOV.U32 R14, RZ, RZ, R13 ;  /* 0x000000ffff0e7224 */ /* 0x000fc800078e000d */
[----:B------:R-:W-:-:S08]  /*0b30*/  IMAD.WIDE.U32.X R8, R21, R25, R14, P0 ;  /* 0x0000001915087225 */ /* 0x000fd000000e040e */
.L_x_9:
[----:B------:R-:W0:Y:S01]  /*0b40*/  LDC.64 R28, c[0x0][0x640] ;  /* 0x00019000ff1c7b82 */ /* 0x000e220000000a00 */
[--C-:B------:R-:W-:Y:S01]  /*0b50*/  SHF.R.U64 R69, R8, R0, R9.reuse ;  /* 0x0000000008457219 */ /* 0x100fe20000001209 */
[----:B------:R-:W-:Y:S01]  /*0b60*/  IMAD R20, R7, R20, R4 ;  /* 0x0000001407147224 */ /* 0x000fe200078e0204 */
[----:B------:R-:W-:Y:S02]  /*0b70*/  SHF.R.U32.HI R0, RZ, R0, R9 ;  /* 0x00000000ff007219 */ /* 0x000fe40000011609 */
[----:B------:R-:W-:-:S03]  /*0b80*/  IADD3 R5, P0, RZ, -R69, RZ ;  /* 0x80000045ff057210 */ /* 0x000fc60007f1e0ff */
[----:B------:R-:W1:Y:S02]  /*0b90*/  LDC R12, c[0x0][0x618] ;  /* 0x00018600ff0c7b82 */ /* 0x000e640000000800 */
[----:B------:R-:W-:-:S04]  /*0ba0*/  IMAD.X R9, RZ, RZ, ~R0, P0 ;  /* 0x000000ffff097224 */ /* 0x000fc800000e0e00 */
[-C--:B------:R-:W-:Y:S02]  /*0bb0*/  IMAD R0, R9, R26.reuse, RZ ;  /* 0x0000001a09007224 */ /* 0x080fe400078e02ff */
[----:B------:R-:W2:Y:S01]  /*0bc0*/  LDC R14, c[0x0][0x608] ;  /* 0x00018200ff0e7b82 */ /* 0x000ea20000000800 */
[----:B------:R-:W-:-:S04]  /*0bd0*/  IMAD.WIDE.U32 R8, R5, R26, R16 ;  /* 0x0000001a05087225 */ /* 0x000fc800078e0010 */
[----:B------:R-:W-:Y:S02]  /*0be0*/  IMAD R5, R5, R27, R0 ;  /* 0x0000001b05057224 */ /* 0x000fe400078e0200 */
[----:B------:R-:W-:Y:S01]  /*0bf0*/  IMAD.MOV.U32 R27, RZ, RZ, 0x1 ;  /* 0x00000001ff1b7424 */ /* 0x000fe200078e00ff */
[----:B------:R-:W3:Y:S01]  /*0c00*/  LDC R24, c[0x0][0x658] ;  /* 0x00019600ff187b82 */ /* 0x000ee20000000800 */
[----:B------:R-:W-:Y:S01]  /*0c10*/  IMAD.IADD R5, R9, 0x1, R5 ;  /* 0x0000000109057824 */ /* 0x000fe200078e0205 */
[----:B0-----:R-:W-:Y:S01]  /*0c20*/  ISETP.NE.U32.AND P0, PT, R28, RZ, PT ;  /* 0x000000ff1c00720c */ /* 0x001fe20003f05070 */
[----:B------:R-:W-:-:S03]  /*0c30*/  IMAD.MOV.U32 R9, RZ, RZ, -0x1 ;  /* 0xffffffffff097424 */ /* 0x000fc600078e00ff */
[----:B------:R-:W-:Y:S02]  /*0c40*/  ISETP.NE.AND.EX P0, PT, R29, RZ, PT, P0 ;  /* 0x000000ff1d00720c */ /* 0x000fe40003f05300 */
[----:B------:R-:W0:Y:S01]  /*0c50*/  LDC R21, c[0x0][0x600] ;  /* 0x00018000ff157b82 */ /* 0x000e220000000800 */
[-CC-:B-1----:R-:W-:Y:S02]  /*0c60*/  SHF.R.U64 R10, R8, R12.reuse, R5.reuse ;  /* 0x0000000c080a7219 */ /* 0x182fe40000001205 */
[----:B------:R-:W-:-:S05]  /*0c70*/  SHF.R.U32.HI R5, RZ, R12, R5 ;  /* 0x0000000cff057219 */ /* 0x000fca0000011605 */
[----:B------:R-:W1:Y:S01]  /*0c80*/  LDC R23, c[0x0][0x648] ;  /* 0x00019200ff177b82 */ /* 0x000e620000000800 */
[-CC-:B--2---:R-:W-:Y:S02]  /*0c90*/  SHF.R.U64 R30, R10, R14.reuse, R5.reuse ;  /* 0x0000000e0a1e7219 */ /* 0x184fe40000001205 */
[----:B------:R-:W-:-:S05]  /*0ca0*/  SHF.R.U32.HI R5, RZ, R14, R5 ;  /* 0x0000000eff057219 */ /* 0x000fca0000011605 */
[----:B------:R-:W2:Y:S01]  /*0cb0*/  LDC R25, c[0x0][0x638] ;  /* 0x00018e00ff197b82 */ /* 0x000ea20000000800 */
[-CC-:B---3--:R-:W-:Y:S02]  /*0cc0*/  SHF.R.U64 R14, R30, R24.reuse, R5.reuse ;  /* 0x000000181e0e7219 */ /* 0x188fe40000001205 */
[-C--:B------:R-:W-:Y:S02]  /*0cd0*/  SHF.L.U32 R0, R9, R24.reuse, RZ ;  /* 0x0000001809007219 */ /* 0x080fe400000006ff */
[----:B------:R-:W-:Y:S01]  /*0ce0*/  SHF.R.U32.HI R5, RZ, R24, R5 ;  /* 0x00000018ff057219 */ /* 0x000fe20000011605 */
[----:B------:R-:W-:Y:S01]  /*0cf0*/  IMAD.MOV.U32 R4, RZ, RZ, R14 ;  /* 0x000000ffff047224 */ /* 0x000fe200078e000e */
[----:B------:R-:W-:Y:S01]  /*0d00*/  LOP3.LUT R7, RZ, R0, RZ, 0x33, !PT ;  /* 0x00000000ff077212 */ /* 0x000fe200078e33ff */
[----:B------:R-:W3:Y:S01]  /*0d10*/  LDC R26, c[0x0][0x610] ;  /* 0x00018400ff1a7b82 */ /* 0x000ee20000000800 */
[----:B------:R-:W-:Y:S05]  /*0d20*/  @!P0 BRA `(.L_x_10) ;  /* 0x0000000000288947 */ /* 0x000fea0003800000 */
[----:B------:R-:W4:Y:S02]  /*0d30*/  LDC R13, c[0x0][0x64c] ;  /* 0x00019300ff0d7b82 */ /* 0x000f240000000800 */
[----:B----4-:R-:W-:-:S05]  /*0d40*/  IADD3 R13, P0, R14, R13, RZ ;  /* 0x0000000d0e0d7210 */ /* 0x010fca0007f1e0ff */
        /* <DEDUP_REMOVED lines=8> */
.L_x_10:
[----:B-1----:R-:W-:Y:S01]  /*0dd0*/  SHF.R.U64 R4, R4, R23, R5 ;  /* 0x0000001704047219 */ /* 0x002fe20000001205 */
[----:B0-----:R-:W-:Y:S01]  /*0de0*/  VIADD R5, R21, 0xffffffff ;  /* 0xffffffff15057836 */ /* 0x001fe20000000000 */
[----:B------:R-:W-:Y:S02]  /*0df0*/  SHF.L.U32 R0, R27, R24, RZ ;  /* 0x000000181b007219 */ /* 0x000fe400000006ff */
[----:B------:R-:W-:Y:S01]  /*0e00*/  LOP3.LUT R7, R30, R7, RZ, 0xc0, !PT ;  /* 0x000000071e077212 */ /* 0x000fe200078ec0ff */
[----:B------:R-:W-:Y:S01]  /*0e10*/  IMAD.MOV R8, RZ, RZ, -R4 ;  /* 0x000000ffff087224 */ /* 0x000fe200078e0a04 */
[----:B------:R-:W-:Y:S02]  /*0e20*/  SEL R3, R3, R20, !P1 ;  /* 0x0000001403037207 */ /* 0x000fe40004800000 */
[----:B------:R-:W-:Y:S01]  /*0e30*/  LOP3.LUT R5, R10, R5, RZ, 0xc0, !PT ;  /* 0x000000050a057212 */ /* 0x000fe200078ec0ff */
[----:B------:R-:W-:Y:S02]  /*0e40*/  IMAD R4, R0, R4, R7 ;  /* 0x0000000400047224 */ /* 0x000fe400078e0207 */
[----:B--2---:R-:W-:-:S02]  /*0e50*/  IMAD R0, R8, R25, R14 ;  /* 0x0000001908007224 */ /* 0x004fc400078e020e */
[----:B---3--:R-:W-:Y:S02]  /*0e60*/  IMAD R3, R4, R26, R3 ;  /* 0x0000001a04037224 */ /* 0x008fe400078e0203 */
[----:B------:R-:W-:Y:S02]  /*0e70*/  IMAD.MOV.U32 R7, RZ, RZ, 0x1 ;  /* 0x00000001ff077424 */ /* 0x000fe400078e00ff */
[----:B------:R-:W-:-:S03]  /*0e80*/  IMAD R4, R0, R21, R5 ;  /* 0x0000001500047224 */ /* 0x000fc600078e0205 */
[----:B------:R-:W-:Y:S02]  /*0e90*/  PRMT R0, R7, 0x7610, R0 ;  /* 0x0000761007007816 */ /* 0x000fe40000000000 */
[----:B------:R-:W-:Y:S02]  /*0ea0*/  SEL R70, R4, R3, !P1 ;  /* 0x0000000304467207 */ /* 0x000fe40004800000 */
[----:B------:R-:W-:-:S07]  /*0eb0*/  SEL R71, R3, R4, !P1 ;  /* 0x0000000403477207 */ /* 0x000fce0004800000 */
.L_x_8:
[----:B------:R-:W-:-:S08]  /*0ec0*/  NOP ;  /* 0x0000000000007918 */ /* 0x000fd00000000000 */
[----:B------:R-:W0:Y:S02]  /*0ed0*/  USETMAXREG.TRY_ALLOC.CTAPOOL UP0, 0xe8 ;  /* 0x000000e8000079c8 */ /* 0x000e240008000600 */
[----:B0-----:R-:W-:-:S13]  /*0ee0*/  PLOP3.LUT P0, PT, PT, PT, UP0, 0x80, 0x0 ;  /* 0x000000000000781c */ /* 0x001fda0003f0f008 */
[----:B------:R-:W-:Y:S05]  /*0ef0*/  @!P0 BRA `(.L_x_8) ;  /* 0xfffffffc00f08947 */ /* 0x000fea000383ffff */
[----:B------:R-:W-:Y:S01]  /*0f00*/  ULDC.64 UR4, c[0x0][0x598] ;  /* 0x0001660000047ab9 */ /* 0x000fe20000000a00 */
[----:B------:R-:W-:Y:S01]  /*0f10*/  ULDC.64 UR40, c[0x0][0x208] ;  /* 0x0000820000287ab9 */ /* 0x000fe20000000a00 */
[----:B------:R-:W-:-:S04]  /*0f20*/  ISETP.NE.U32.AND P0, PT, RZ, UR4, PT ;  /* 0x00000004ff007c0c */ /* 0x000fc8000bf05070 */
[----:B------:R-:W-:-:S13]  /*0f30*/  ISETP.NE.AND.EX P0, PT, RZ, UR5, PT, P0 ;  /* 0x00000005ff007c0c */ /* 0x000fda000bf05300 */
[----:B------:R-:W-:Y:S05]  /*0f40*/  @!P0 BRA `(.L_x_11) ;  /* 0x00000000001c8947 */ /* 0x000fea0003800000 */
[----:B------:R-:W0:Y:S02]  /*0f50*/  LDC.64 R4, c[0x0][0x598] ;  /* 0x00016600ff047b82 */ /* 0x000e240000000a00 */
[----:B0-----:R-:W2:Y:S02]  /*0f60*/  LDG.E.64 R4, desc[UR40][R4.64] ;  /* 0x0000002804047981 */ /* 0x001ea4000c1e1b00 */
[----:B--2---:R-:W-:-:S04]  /*0f70*/  ISETP.NE.U32.AND P0, PT, R4, RZ, PT ;  /* 0x000000ff0400720c */ /* 0x004fc80003f05070 */
[----:B------:R-:W-:-:S13]  /*0f80*/  ISETP.NE.AND.EX P0, PT, R5, RZ, PT, P0 ;  /* 0x000000ff0500720c */ /* 0x000fda0003f05300 */
[----:B------:R-:W-:Y:S05]  /*0f90*/  @!P0 BRA `(.L_x_11) ;  /* 0x0000000000088947 */ /* 0x000fea0003800000 */
[----:B------:R0:W5:Y:S01]  /*0fa0*/  LD.E R23, desc[UR40][R4.64] ;  /* 0x0000002804177980 */ /* 0x000162000c101900 */
[----:B------:R-:W-:Y:S05]  /*0fb0*/  BRA `(.L_x_12) ;  /* 0x0000000000247947 */ /* 0x000fea0003800000 */
.L_x_11:
[----:B------:R-:W-:Y:S02]  /*0fc0*/  ULDC.64 UR4, c[0x0][0x588] ;  /* 0x0001620000047ab9 */ /* 0x000fe40000000a00 */
[----:B------:R-:W-:-:S04]  /*0fd0*/  ISETP.NE.U32.AND P0, PT, RZ, UR4, PT ;  /* 0x00000004ff007c0c */ /* 0x000fc8000bf05070 */
[----:B------:R-:W-:-:S13]  /*0fe0*/  ISETP.NE.AND.EX P0, PT, RZ, UR5, PT, P0 ;  /* 0x00000005ff007c0c */ /* 0x000fda000bf05300 */
[----:B------:R-:W-:Y:S05]  /*0ff0*/  @!P0 BRA `(.L_x_13) ;  /* 0x00000000000c8947 */ /* 0x000fea0003800000 */
[----:B------:R-:W0:Y:S02]  /*1000*/  LDC.64 R4, c[0x0][0x588] ;  /* 0x00016200ff047b82 */ /* 0x000e240000000a00 */
[----:B0-----:R1:W5:Y:S01]  /*1010*/  LDG.E R23, desc[UR40][R4.64] ;  /* 0x0000002804177981 */ /* 0x001362000c1e1900 */
[----:B------:R-:W-:Y:S05]  /*1020*/  BRA `(.L_x_12) ;  /* 0x0000000000087947 */ /* 0x000fea0003800000 */
.L_x_13:
[----:B------:R-:W-:Y:S02]  /*1030*/  ULDC UR4, c[0x0][0x580] ;  /* 0x0001600000047ab9 */ /* 0x000fe40000000800 */
[----:B------:R-:W-:-:S07]  /*1040*/  IMAD.U32 R23, RZ, RZ, UR4 ;  /* 0x00000004ff177e24 */ /* 0x000fce000f8e00ff */
.L_x_12:
[----:B------:R-:W-:Y:S02]  /*1050*/  ULDC.64 UR4, c[0x0][0x5a0] ;  /* 0x0001680000047ab9 */ /* 0x000fe40000000a00 */
[----:B------:R-:W-:-:S04]  /*1060*/  ISETP.NE.U32.AND P0, PT, RZ, UR4, PT ;  /* 0x00000004ff007c0c */ /* 0x000fc8000bf05070 */
[----:B------:R-:W-:-:S13]  /*1070*/  ISETP.NE.AND.EX P0, PT, RZ, UR5, PT, P0 ;  /* 0x00000005ff007c0c */ /* 0x000fda000bf05300 */
[----:B------:R-:W-:Y:S05]  /*1080*/  @!P0 BRA `(.L_x_14) ;  /* 0x00000000001c8947 */ /* 0x000fea0003800000 */
[----:B01----:R-:W0:Y:S02]  /*1090*/  LDC.64 R4, c[0x0][0x5a0] ;  /* 0x00016800ff047b82 */ /* 0x003e240000000a00 */
[----:B0-----:R-:W2:Y:S02]  /*10a0*/  LDG.E.64 R4, desc[UR40][R4.64] ;  /* 0x0000002804047981 */ /* 0x001ea4000c1e1b00 */
[----:B--2---:R-:W-:-:S04]  /*10b0*/  ISETP.NE.U32.AND P0, PT, R4, RZ, PT ;  /* 0x000000ff0400720c */ /* 0x004fc80003f05070 */
[----:B------:R-:W-:-:S13]  /*10c0*/  ISETP.NE.AND.EX P0, PT, R5, RZ, PT, P0 ;  /* 0x000000ff0500720c */ /* 0x000fda0003f05300 */
[----:B------:R-:W-:Y:S05]  /*10d0*/  @!P0 BRA `(.L_x_14) ;  /* 0x0000000000088947 */ /* 0x000fea0003800000 */
[----:B------:R0:W5:Y:S01]  /*10e0*/  LD.E R58, desc[UR40][R4.64] ;  /* 0x00000028043a7980 */ /* 0x000162000c101900 */
[----:B------:R-:W-:Y:S05]  /*10f0*/  BRA `(.L_x_15) ;  /* 0x0000000000247947 */ /* 0x000fea0003800000 */
.L_x_14:
[----:B------:R-:W-:Y:S02]  /*1100*/  ULDC.64 UR4, c[0x0][0x590] ;  /* 0x0001640000047ab9 */ /* 0x000fe40000000a00 */
[----:B------:R-:W-:-:S04]  /*1110*/  ISETP.NE.U32.AND P0, PT, RZ, UR4, PT ;  /* 0x00000004ff007c0c */ /* 0x000fc8000bf05070 */
[----:B------:R-:W-:-:S13]  /*1120*/  ISETP.NE.AND.EX P0, PT, RZ, UR5, PT, P0 ;  /* 0x00000005ff007c0c */ /* 0x000fda000bf05300 */
[----:B------:R-:W-:Y:S05]  /*1130*/  @!P0 BRA `(.L_x_16) ;  /* 0x00000000000c8947 */ /* 0x000fea0003800000 */
[----:B------:R-:W2:Y:S02]  /*1140*/  LDC.64 R58, c[0x0][0x590] ;  /* 0x00016400ff3a7b82 */ /* 0x000ea40000000a00 */
[----:B--2---:R2:W5:Y:S01]  /*1150*/  LDG.E R58, desc[UR40][R58.64] ;  /* 0x000000283a3a7981 */ /* 0x004562000c1e1900 */
[----:B------:R-:W-:Y:S05]  /*1160*/  BRA `(.L_x_15) ;  /* 0x0000000000087947 */ /* 0x000fea0003800000 */
.L_x_16:
[----:B------:R-:W-:Y:S02]  /*1170*/  ULDC UR4, c[0x0][0x584] ;  /* 0x0001610000047ab9 */ /* 0x000fe40000000800 */
[----:B------:R-:W-:-:S07]  /*1180*/  IMAD.U32 R58, RZ, RZ, UR4 ;  /* 0x00000004ff3a7e24 */ /* 0x000fce000f8e00ff */
.L_x_15:
[----:B------:R-:W-:-:S13]  /*1190*/  LOP3.LUT P0, RZ, R0, 0xff, RZ, 0xc0, !PT ;  /* 0x000000ff00ff7812 */ /* 0x000fda000780c0ff */
[----:B------:R-:W-:Y:S05]  /*11a0*/  @!P0 EXIT ;  /* 0x000000000000894d */ /* 0x000fea0003800000 */
[----:B------:R-:W3:Y:S01]  /*11b0*/  LDC R61, c[0x0][0x658] ;  /* 0x00019600ff3d7b82 */ /* 0x000ee20000000800 */
[----:B------:R-:W-:Y:S01]  /*11c0*/  ULDC.64 UR6, c[0x0][0x288] ;  /* 0x0000a20000067ab9 */ /* 0x000fe20000000a00 */
[----:B------:R-:W-:Y:S01]  /*11d0*/  LOP3.LUT R6, R6, 0x1, RZ, 0xc0, !PT ;  /* 0x0000000106067812 */ /* 0x000fe200078ec0ff */
[----:B------:R-:W-:Y:S01]  /*11e0*/  UIADD3 UR4, UR7, 0x7f, URZ ;  /* 0x0000007f07047890 */ /* 0x000fe2000fffe03f */
[----:B------:R-:W-:Y:S01]  /*11f0*/  SHF.R.U32.HI R0, RZ, 0x2, R63 ;  /* 0x00000002ff007819 */ /* 0x000fe2000001163f */
[----:B------:R-:W-:Y:S01]  /*1200*/  IMAD.U32 R3, RZ, RZ, UR6 ;  /* 0x00000006ff037e24 */ /* 0x000fe2000f8e00ff */
[----:B------:R-:W-:Y:S01]  /*1210*/  SHF.R.U32.HI R11, RZ, 0x1, R11 ;  /* 0x00000001ff0b7819 */ /* 0x000fe2000001160b */
[----:B------:R-:W-:Y:S01]  /*1220*/  USHF.R.S32.HI UR5, URZ, 0x1f, UR4 ;  /* 0x0000001f3f057899 */ /* 0x000fe20008011404 */
[----:B01----:R-:W0:Y:S01]  /*1230*/  LDC.64 R4, c[0x0][0x5c8] ;  /* 0x00017200ff047b82 */ /* 0x003e220000000a00 */
[----:B------:R-:W-:Y:S01]  /*1240*/  LOP3.LUT R62, R63, 0x3, RZ, 0xc0, !PT ;  /* 0x000000033f3e7812 */ /* 0x000fe200078ec0ff */
[----:B------:R-:W-:Y:S01]  /*1250*/  IMAD.SHL.U32 R7, R6, 0x40, RZ ;  /* 0x0000004006077824 */ /* 0x000fe200078e00ff */
[----:B------:R-:W-:Y:S01]  /*1260*/  LOP3.LUT R0, R0, 0x7, RZ, 0xc0, !PT ;  /* 0x0000000700007812 */ /* 0x000fe200078ec0ff */
[----:B------:R-:W-:Y:S01]  /*1270*/  ULEA.HI UR5, UR5, UR4, URZ, 0x7 ;  /* 0x0000000405057291 */ /* 0x000fe2000f8f383f */
[----:B------:R-:W-:Y:S01]  /*1280*/  LOP3.LUT R11, R11, 0x30, RZ, 0xc0, !PT ;  /* 0x000000300b0b7812 */ /* 0x000fe200078ec0ff */
[----:B------:R-:W-:Y:S01]  /*1290*/  IMAD R62, R62, -0x2, R3 ;  /* 0xfffffffe3e3e7824 */ /* 0x000fe200078e0203 */
[--C-:B------:R-:W-:Y:S01]  /*12a0*/  LOP3.LUT R56, R7, 0x40, R0.reuse, 0xe2, !PT ;  /* 0x0000004007387812 */ /* 0x100fe200078ee200 */
[----:B------:R-:W1:Y:S01]  /*12b0*/  LDC R65, c[0x0][0x600] ;  /* 0x00018000ff417b82 */ /* 0x000e620000000800 */
[----:B------:R-:W-:Y:S01]  /*12c0*/  IADD3 R3, RZ, -R11, -R0 ;  /* 0x8000000bff037210 */ /* 0x000fe20007ffe800 */
[----:B------:R-:W-:Y:S01]  /*12d0*/  IMAD.MOV.U32 R0, RZ, RZ, -0x1 ;  /* 0xffffffffff007424 */ /* 0x000fe200078e00ff */
[----:B------:R-:W-:Y:S01]  /*12e0*/  USHF.R.S32.HI UR43, URZ, 0x7, UR5 ;  /* 0x000000073f2b7899 */ /* 0x000fe20008011405 */
[----:B------:R-:W-:Y:S01]  /*12f0*/  IMAD.MOV.U32 R8, RZ, RZ, 0x1 ;  /* 0x00000001ff087424 */ /* 0x000fe200078e00ff */
[C---:B------:R-:W-:Y:S01]  /*1300*/  LOP3.LUT R64, R63.reuse, 0x80, RZ, 0xc0, !PT ;  /* 0x000000803f407812 */ /* 0x040fe200078ec0ff */
[----:B------:R-:W-:Y:S01]  /*1310*/  IMAD R3, R6, -0x40, R3 ;  /* 0xffffffc006037824 */ /* 0x000fe200078e0203 */
[----:B------:R-:W-:Y:S01]  /*1320*/  UISETP.LT.AND UP0, UPT, UR43, 0x1, UPT ;  /* 0x000000012b00788c */ /* 0x000fe2000bf01270 */
[----:B---3--:R-:W-:Y:S01]  /*1330*/  SHF.L.U32 R0, R0, R61, RZ ;  /* 0x0000003d00007219 */ /* 0x008fe200000006ff */
[----:B------:R-:W-:Y:S01]  /*1340*/  ULDC UR4, c[0x0][0x284] ;  /* 0x0000a10000047ab9 */ /* 0x000fe20000000800 */
[----:B------:R-:W-:Y:S01]  /*1350*/  LOP3.LUT R56, R56, R11, RZ, 0xfc, !PT ;  /* 0x0000000b38387212 */ /* 0x000fe200078efcff */
[----:B------:R-:W-:Y:S01]  /*1360*/  USEL UR44, UR43, 0x1, UP0 ;  /* 0x000000012b2c7887 */ /* 0x000fe20008000000 */
[----:B------:R-:W-:Y:S01]  /*1370*/  SHF.L.U32 R61, R8, R61, RZ ;  /* 0x0000003d083d7219 */ /* 0x000fe200000006ff */
[----:B------:R-:W-:Y:S01]  /*1380*/  IMAD.SHL.U32 R63, R63, 0x2, RZ ;  /* 0x000000023f3f7824 */ /* 0x000fe200078e00ff */
[----:B------:R-:W-:Y:S01]  /*1390*/  LOP3.LUT R68, R18, 0x1, RZ, 0xfc, !PT ;  /* 0x0000000112447812 */ /* 0x000fe200078efcff */
[----:B------:R-:W-:Y:S01]  /*13a0*/  VIADD R67, R3, UR4 ;  /* 0x0000000403437c36 */ /* 0x000fe20008000000 */
[C---:B0-----:R-:W-:Y:S01]  /*13b0*/  SHF.L.U64.HI R60, R4.reuse, 0x3, R5 ;  /* 0x00000003043c7819 */ /* 0x041fe20000010205 */
[----:B--2---:R-:W-:Y:S01]  /*13c0*/  IMAD.SHL.U32 R59, R4, 0x8, RZ ;  /* 0x00000008043b7824 */ /* 0x004fe200078e00ff */
[----:B------:R-:W-:Y:S01]  /*13d0*/  SHF.R.U32.HI R64, RZ, 0x7, R64 ;  /* 0x00000007ff407819 */ /* 0x000fe20000011640 */
[----:B------:R-:W-:Y:S01]  /*13e0*/  IMAD.MOV.U32 R57, RZ, RZ, RZ ;  /* 0x000000ffff397224 */ /* 0x000fe200078e00ff */
[----:B------:R-:W-:Y:S01]  /*13f0*/  LOP3.LUT R66, RZ, R0, RZ, 0x33, !PT ;  /* 0x00000000ff427212 */ /* 0x000fe200078e33ff */
[----:B------:R-:W-:Y:S01]  /*1400*/  UIADD3 UR44, UR43, -UR44, URZ ;  /* 0x8000002c2b2c7290 */ /* 0x000fe2000fffe03f */
[----:B------:R-:W-:Y:S01]  /*1410*/  UMOV UR36, URZ ;  /* 0x0000003f00247c82 */ /* 0x000fe20008000000 */
[----:B-1----:R-:W-:Y:S01]  /*1420*/  VIADD R65, R65, 0xffffffff ;  /* 0xffffffff41417836 */ /* 0x002fe20000000000 */
[----:B------:R-:W-:-:S09]  /*1430*/  UMOV UR42, URZ ;  /* 0x0000003f002a7c82 */ /* 0x000fd20008000000 */
.L_x_98:
[----:B0-----:R-:W0:Y:S01]  /*1440*/  SHFL.IDX PT, R0, R64, RZ, 0x1f ;  /* 0x00001fff40007589 */ /* 0x001e2200000e0000 */
[----:B-1----:R-:W1:Y:S01]  /*1450*/  S2UR UR7, SR_CgaCtaId ;  /* 0x00000000000779c3 */ /* 0x002e620000008800 */
[----:B------:R-:W-:Y:S01]  /*1460*/  UMOV UR6, 0x400 ;  /* 0x0000040000067882 */ /* 0x000fe20000000000 */
[----:B0-----:R-:W-:Y:S01]  /*1470*/  R2UR UR4, R0 ;  /* 0x00000000000472ca */ /* 0x001fe200000e0000 */
[----:B-1----:R-:W-:-:S12]  /*1480*/  ULEA UR6, UR7, UR6, 0x18 ;  /* 0x0000000607067291 */ /* 0x002fd8000f8ec03f */
[----:B------:R-:W-:-:S04]  /*1490*/  ULEA.HI UR5, UR4, UR4, URZ, 0x1 ;  /* 0x0000000404057291 */ /* 0x000fc8000f8f083f */
[----:B------:R-:W-:-:S04]  /*14a0*/  ULOP3.LUT UR5, UR5, 0x7fffe, URZ, 0xc0, !UPT ;  /* 0x0007fffe05057892 */ /* 0x000fc8000f8ec03f */
[----:B------:R-:W-:-:S03]  /*14b0*/  UIADD3 UR5, UR4, -UR5, URZ ;  /* 0x8000000504057290 */ /* 0x000fc6000fffe03f */
[----:B------:R-:W-:Y:S01]  /*14c0*/  ULDC UR4, c[0x0][0x28c] ;  /* 0x0000a30000047ab9 */ /* 0x000fe20000000800 */
[----:B------:R-:W-:Y:S01]  /*14d0*/  ULEA UR5, UR5, UR6, 0xd ;  /* 0x0000000605057291 */ /* 0x000fe2000f8e683f */
[----:B------:R-:W-:-:S03]  /*14e0*/  ISETP.LT.AND P0, PT, RZ, UR4, PT ;  /* 0x00000004ff007c0c */ /* 0x000fc6000bf01270 */
[----:B------:R-:W-:-:S04]  /*14f0*/  UIADD3 UR5, UR5, 0x100, URZ ;  /* 0x0000010005057890 */ /* 0x000fc8000fffe03f */
[----:B------:R-:W-:-:S04]  /*1500*/  USHF.R.U32.HI UR5, URZ, 0x4, UR5 ;  /* 0x000000043f057899 */ /* 0x000fc80008011605 */
[----:B------:R-:W-:-:S04]  /*1510*/  ULOP3.LUT UR5, UR5, 0x3fff, URZ, 0xc0, !UPT ;  /* 0x00003fff05057892 */ /* 0x000fc8000f8ec03f */
[----:B------:R-:W-:Y:S01]  /*1520*/  ULOP3.LUT UR45, UR5, 0x10000, URZ, 0xfc, !UPT ;  /* 0x00010000052d7892 */ /* 0x000fe2000f8efc3f */
[----:B--234-:R-:W-:Y:S11]  /*1530*/  @P0 BRA `(.L_x_17) ;  /* 0x0000000000400947 */ /* 0x01cff60003800000 */
[----:B------:R-:W-:Y:S01]  /*1540*/  MOV R0, 0x0 ;  /* 0x0000000000007802 */ /* 0x000fe20000000f00 */
[----:B------:R-:W-:Y:S01]  /*1550*/  ULDC.64 UR4, c[0x4][0x68] ;  /* 0x01001a0000047ab9 */ /* 0x000fe20000000a00 */
[----:B------:R-:W-:Y:S01]  /*1560*/  ULDC.64 UR6, c[0x4][0x8] ;  /* 0x0100020000067ab9 */ /* 0x000fe20000000a00 */
[----:B------:R-:W-:Y:S01]  /*1570*/  IMAD.U32 R4, RZ, RZ, UR4 ;  /* 0x00000004ff047e24 */ /* 0x000fe2000f8e00ff */
[----:B------:R0:W1:Y:S01]  /*1580*/  LDC.64 R14, c[0x4][R0] ;  /* 0x01000000000e7b82 */ /* 0x0000620000000a00 */
[----:B------:R-:W-:Y:S01]  /*1590*/  IMAD.U32 R5, RZ, RZ, UR5 ;  /* 0x00000005ff057e24 */ /* 0x000fe2000f8e00ff */
[----:B------:R-:W-:Y:S01]  /*15a0*/  ULDC.64 UR4, c[0x4][0x70] ;  /* 0x01001c0000047ab9 */ /* 0x000fe20000000a00 */
[----:B------:R-:W-:Y:S02]  /*15b0*/  IMAD.U32 R10, RZ, RZ, UR6 ;  /* 0x00000006ff0a7e24 */ /* 0x000fe4000f8e00ff */
[----:B------:R-:W-:Y:S02]  /*15c0*/  IMAD.U32 R6, RZ, RZ, UR4 ;  /* 0x00000004ff067e24 */ /* 0x000fe4000f8e00ff */
[----:B------:R-:W-:-:S02]  /*15d0*/  IMAD.U32 R7, RZ, RZ, UR5 ;  /* 0x00000005ff077e24 */ /* 0x000fc4000f8e00ff */
[----:B------:R-:W-:Y:S02]  /*15e0*/  IMAD.U32 R11, RZ, RZ, UR7 ;  /* 0x00000007ff0b7e24 */ /* 0x000fe4000f8e00ff */
[----:B------:R-:W-:Y:S02]  /*15f0*/  IMAD.MOV.U32 R8, RZ, RZ, 0x1e1 ;  /* 0x000001e1ff087424 */ /* 0x000fe400078e00ff */
[----:B------:R-:W-:Y:S02]  /*1600*/  IMAD.MOV.U32 R12, RZ, RZ, 0x1 ;  /* 0x00000001ff0c7424 */ /* 0x000fe400078e00ff */
[----:B0-----:R-:W-:-:S07]  /*1610*/  IMAD.MOV.U32 R13, RZ, RZ, RZ ;  /* 0x000000ffff0d7224 */ /* 0x001fce00078e00ff */
[----:B------:R-:W-:-:S07]  /*1620*/  LEPC R20, `(.L_x_17) ;  /* 0x000000001014794e */ /* 0x000fce0000000000 */
[----:B-1---5:R-:W-:Y:S05]  /*1630*/  CALL.ABS.NOINC R14 ;  /* 0x000000000e007343 */ /* 0x022fea0003c00000 */
.L_x_17:
[----:B------:R-:W-:-:S13]  /*1640*/  ISETP.NE.AND P0, PT, R68, 0x3, PT ;  /* 0x000000034400780c */ /* 0x000fda0003f05270 */
[----:B------:R-:W-:Y:S05]  /*1650*/  @!P0 BRA `(.L_x_18) ;  /* 0x0000000000048947 */ /* 0x000fea0003800000 */
[----:B------:R-:W-:Y:S01]  /*1660*/  BPT.TRAP 0x1 ;  /* 0x000000040000795c */ /* 0x000fe20000300000 */
.L_x_18:
[----:B------:R-:W0:Y:S01]  /*1670*/  S2UR UR5, SR_CgaCtaId ;  /* 0x00000000000579c3 */ /* 0x000e220000008800 */
[----:B------:R-:W-:Y:S01]  /*1680*/  UMOV UR4, 0x400 ;  /* 0x0000040000047882 */ /* 0x000fe20000000000 */
[----:B------:R-:W-:Y:S02]  /*1690*/  IMAD.U32 R0, RZ, RZ, UR36 ;  /* 0x00000024ff007e24 */ /* 0x000fe4000f8e00ff */
[----:B------:R-:W-:-:S03]  /*16a0*/  IMAD.U32 R3, RZ, RZ, UR42 ;  /* 0x0000002aff037e24 */ /* 0x000fc6000f8e00ff */
[----:B------:R-:W-:Y:S01]  /*16b0*/  SHF.L.U32 R0, R0, 0x1f, RZ ;  /* 0x0000001f00007819 */ /* 0x000fe200000006ff */
[----:B0-----:R-:W-:-:S06]  /*16c0*/  ULEA UR4, UR5, UR4, 0x18 ;  /* 0x0000000405047291 */ /* 0x001fcc000f8ec03f */
[----:B------:R-:W-:-:S04]  /*16d0*/  IMAD.U32 R6, RZ, RZ, UR4 ;  /* 0x00000004ff067e24 */ /* 0x000fc8000f8e00ff */
[----:B------:R-:W-:-:S04]  /*16e0*/  IMAD R3, R3, 0x8, R6 ;  /* 0x0000000803037824 */ /* 0x000fc800078e0206 */
[----:B------:R0:W1:Y:S01]  /*16f0*/  SYNCS.PHASECHK.TRANS64.TRYWAIT P1, [R3+URZ], R0 ;  /* 0x00000000030075a7 */ /* 0x000062000802017f */
[----:B------:R-:W-:Y:S05]  /*1700*/  @!P0 BRA `(.L_x_19) ;  /* 0x0000000000048947 */ /* 0x000fea0003800000 */
[----:B------:R-:W-:Y:S01]  /*1710*/  BPT.TRAP 0x1 ;  /* 0x000000040000795c */ /* 0x000fe20000300000 */
.L_x_19:
[----:B------:R-:W-:-:S05]  /*1720*/  IMAD.U32 R4, RZ, RZ, UR44 ;  /* 0x0000002cff047e24 */ /* 0x000fca000f8e00ff */
[----:B------:R-:W-:Y:S01]  /*1730*/  ISETP.GE.AND P2, PT, R4, 0x1, PT ;  /* 0x000000010400780c */ /* 0x000fe20003f46270 */
[----:B-1----:R-:W-:-:S12]  /*1740*/  @P1 BRA `(.L_x_20) ;  /* 0x0000000000081947 */ /* 0x002fd80003800000 */
[----:B------:R-:W1:Y:S02]  /*1750*/  SYNCS.PHASECHK.TRANS64.TRYWAIT P1, [R3+URZ], R0 ;  /* 0x00000000030075a7 */ /* 0x000e64000802017f */
[----:B-1----:R-:W-:Y:S05]  /*1760*/  @!P1 BRA `(.L_x_21) ;  /* 0x0000004c005c9947 */ /* 0x002fea0003800000 */
.L_x_20:
[----:B------:R-:W-:Y:S05]  /*1770*/  WARPSYNC.ALL ;  /* 0x0000000000007948 */ /* 0x000fea0003800000 */
[----:B------:R-:W-:Y:S01]  /*1780*/  R2UR UR4, R6 ;  /* 0x00000000060472ca */ /* 0x000fe200000e0000 */
[----:B------:R-:W-:Y:S01]  /*1790*/  ULEA UR8, UR42, UR45, 0xc ;  /* 0x0000002d2a087291 */ /* 0x000fe2000f8e603f */
[----:B------:R-:W-:Y:S01]  /*17a0*/  WARPGROUP.ARRIVE ;  /* 0x00000000000079c5 */ /* 0x000fe20000000000 */
[----:B------:R-:W-:Y:S01]  /*17b0*/  UMOV UR9, 0x40000040 ;  /* 0x4000004000097882 */ /* 0x000fe20000000000 */
[----:B------:R-:W-:Y:S01]  /*17c0*/  UMOV UR11, 0x40000040 ;  /* 0x40000040000b7882 */ /* 0x000fe20000000000 */
[----:B------:R-:W-:Y:S01]  /*17d0*/  UIADD3 UR12, UR8, 0x2, URZ ;  /* 0x00000002080c7890 */ /* 0x000fe2000fffe03f */
[----:B------:R-:W-:Y:S01]  /*17e0*/  UMOV UR13, 0x40000040 ;  /* 0x40000040000d7882 */ /* 0x000fe20000000000 */
[----:B------:R-:W-:-:S06]  /*17f0*/  UMOV UR15, 0x40000040 ;  /* 0x40000040000f7882 */ /* 0x000fcc0000000000 */
[----:B------:R-:W-:-:S04]  /*1800*/  UIADD3 UR4, UR4, 0x20100, URZ ;  /* 0x0002010004047890 */ /* 0x000fc8000fffe03f */
[----:B------:R-:W-:-:S04]  /*1810*/  USHF.R.U32.HI UR4, URZ, 0x4, UR4 ;  /* 0x000000043f047899 */ /* 0x000fc80008011604 */
[----:B------:R-:W-:-:S04]  /*1820*/  ULOP3.LUT UR4, UR4, 0x3fff, URZ, 0xc0, !UPT ;  /* 0x00003fff04047892 */ /* 0x000fc8000f8ec03f */
[----:B------:R-:W-:-:S04]  /*1830*/  ULOP3.LUT UR4, UR4, 0x10000, URZ, 0xfc, !UPT ;  /* 0x0001000004047892 */ /* 0x000fc8000f8efc3f */
[----:B------:R-:W-:-:S04]  /*1840*/  ULEA UR6, UR42, UR4, 0xb ;  /* 0x000000042a067291 */ /* 0x000fc8000f8e583f */
[----:B------:R-:W-:-:S03]  /*1850*/  UIADD3 UR14, UR6, 0x2, URZ ;  /* 0x00000002060e7890 */ /* 0x000fc6000fffe03f */
[----:B------:R-:W-:Y:S02]  /*1860*/  UMOV UR10, UR6 ;  /* 0x00000006000a7c82 */ /* 0x000fe40008000000 */
[----:B------:R-:W-:Y:S01]  /*1870*/  HGMMA.64x64x8.F32.TF32 R24, gdesc[UR8], RZ, !UPT, gsb0 ;  /* 0x04e00000081879f0 */ /* 0x000fe2000c0028ff */
[----:B------:R-:W-:Y:S01]  /*1880*/  UIADD3 UR10, UR6, 0x606, URZ ;  /* 0x00000606060a7890 */ /* 0x000fe2000fffe03f */
[----:B------:R-:W-:Y:S01]  /*1890*/  UMOV UR9, 0x40000040 ;  /* 0x4000004000097882 */ /* 0x000fe20000000000 */
[----:B------:R-:W-:Y:S01]  /*18a0*/  UMOV UR11, 0x40000040 ;  /* 0x40000040000b7882 */ /* 0x000fe20000000000 */
[----:B------:R-:W-:Y:S02]  /*18b0*/  WARPGROUP.DEPBAR.LE gsb0, 0x0 ;  /* 0x00008000000079c5 */ /* 0x000fe40000010000 */
[----:B------:R-:W-:-:S06]  /*18c0*/  WARPGROUP.ARRIVE ;  /* 0x00000000000079c5 */ /* 0x000fcc0000000000 */
[----:B------:R-:W-:Y:S01]  /*18d0*/  HGMMA.64x64x8.F32.TF32 R24, gdesc[UR12], R24, gsb0 ;  /* 0x04e000000c1879f0 */ /* 0x000fe20008002818 */
[----:B------:R-:W-:Y:S02]  /*18e0*/  UIADD3 UR12, UR8, 0x4, URZ ;  /* 0x00000004080c7890 */ /* 0x000fe4000fffe03f */
        /* <DEDUP_REMOVED lines=87> */
[----:B------:R-:W-:Y:S01]  /*1e60*/  UIADD3 UR8, UR8, 0xc06, URZ ;  /* 0x00000c0608087890 */ /* 0x000fe2000fffe03f */
[----:B------:R-:W-:Y:S02]  /*1e70*/  WARPGROUP.DEPBAR.LE gsb0, 0x0 ;  /* 0x00008000000079c5 */ /* 0x000fe40000010000 */
[----:B------:R-:W-:-:S06]  /*1e80*/  WARPGROUP.ARRIVE ;  /* 0x00000000000079c5 */ /* 0x000fcc0000000000 */
[----:B------:R-:W-:Y:S03]  /*1e90*/  HGMMA.64x64x8.F32.TF32 R24, gdesc[UR12], R24, gsb0 ;  /* 0x04e000000c1879f0 */ /* 0x000fe60008002818 */
[----:B------:R-:W-:Y:S02]  /*1ea0*/  WARPGROUP.DEPBAR.LE gsb0, 0x0 ;  /* 0x00008000000079c5 */ /* 0x000fe40000010000 */
[----:B------:R-:W-:-:S06]  /*1eb0*/  WARPGROUP.ARRIVE ;  /* 0x00000000000079c5 */ /* 0x000fcc0000000000 */
[----:B------:R-:W-:Y:S03]  /*1ec0*/  HGMMA.64x64x8.F32.TF32 R24, gdesc[UR8], R24, gsb0 ;  /* 0x04e00000081879f0 */ /* 0x000fe60008002818 */
[----:B------:R-:W-:Y:S02]  /*1ed0*/  WARPGROUP.DEPBAR.LE gsb0, 0x0 ;  /* 0x00008000000079c5 */ /* 0x000fe40000010000 */
[----:B------:R-:W-:Y:S05]  /*1ee0*/  @!P2 BRA `(.L_x_22) ;  /* 0x000000080078a947 */ /* 0x000fea0003800000 */
[----:B------:R-:W-:Y:S01]  /*1ef0*/  UIADD3 UR5, UR42, 0x1, URZ ;  /* 0x000000012a057890 */ /* 0x000fe2000fffe03f */
[----:B01----:R-:W-:Y:S02]  /*1f00*/  IMAD.U32 R0, RZ, RZ, UR44 ;  /* 0x0000002cff007e24 */ /* 0x003fe4000f8e00ff */
[----:B------:R-:W-:Y:S01]  /*1f10*/  IMAD.U32 R3, RZ, RZ, UR42 ;  /* 0x0000002aff037e24 */ /* 0x000fe2000f8e00ff */
[----:B------:R-:W-:-:S04]  /*1f20*/  UISETP.NE.AND UP0, UPT, UR5, 0x2, UPT ;  /* 0x000000020500788c */ /* 0x000fc8000bf05270 */
[----:B------:R-:W-:Y:S02]  /*1f30*/  USEL UR6, URZ, 0x1, UP0 ;  /* 0x000000013f067887 */ /* 0x000fe40008000000 */
[----:B------:R-:W-:Y:S02]  /*1f40*/  USEL UR5, UR5, URZ, UP0 ;  /* 0x0000003f05057287 */ /* 0x000fe40008000000 */
[----:B------:R-:W-:-:S06]  /*1f50*/  ULOP3.LUT UR6, UR36, UR6, URZ, 0x3c, !UPT ;  /* 0x0000000624067292 */ /* 0x000fcc000f8e3c3f */
[----:B------:R-:W-:-:S07]  /*1f60*/  IMAD.U32 R7, RZ, RZ, UR6 ;  /* 0x00000006ff077e24 */ /* 0x000fce000f8e00ff */
.L_x_29:
[----:B------:R-:W-:Y:S05]  /*1f70*/  @!P0 BRA `(.L_x_23) ;  /* 0x0000000000048947 */ /* 0x000fea0003800000 */
[----:B------:R-:W-:Y:S01]  /*1f80*/  BPT.TRAP 0x1 ;  /* 0x000000040000795c */ /* 0x000fe20000300000 */
.L_x_23:
[----:B------:R-:W0:Y:S01]  /*1f90*/  S2UR UR7, SR_CgaCtaId ;  /* 0x00000000000779c3 */ /* 0x000e220000008800 */
[----:B------:R-:W-:Y:S01]  /*1fa0*/  UMOV UR6, 0x400 ;  /* 0x0000040000067882 */ /* 0x000fe20000000000 */
[----:B------:R-:W-:Y:S01]  /*1fb0*/  IMAD.U32 R5, RZ, RZ, UR5 ;  /* 0x00000005ff057e24 */ /* 0x000fe2000f8e00ff */
[----:B------:R-:W-:Y:S01]  /*1fc0*/  SHF.L.U32 R4, R7, 0x1f, RZ ;  /* 0x0000001f07047819 */ /* 0x000fe200000006ff */
[----:B0-----:R-:W-:-:S06]  /*1fd0*/  ULEA UR6, UR7, UR6, 0x18 ;  /* 0x0000000607067291 */ /* 0x001fcc000f8ec03f */
[----:B------:R-:W-:-:S04]  /*1fe0*/  IMAD.U32 R6, RZ, RZ, UR6 ;  /* 0x00000006ff067e24 */ /* 0x000fc8000f8e00ff */
[----:B------:R-:W-:-:S04]  /*1ff0*/  IMAD R5, R5, 0x8, R6 ;  /* 0x0000000805057824 */ /* 0x000fc800078e0206 */
[----:B------:R0:W1:Y:S01]  /*2000*/  SYNCS.PHASECHK.TRANS64.TRYWAIT P1, [R5+URZ], R4 ;  /* 0x00000004050075a7 */ /* 0x000062000802017f */
[----:B------:R-:W-:Y:S05]  /*2010*/  @!P0 BRA `(.L_x_24) ;  /* 0x0000000000048947 */ /* 0x000fea0003800000 */
[----:B------:R-:W-:Y:S01]  /*2020*/  BPT.TRAP 0x1 ;  /* 0x000000040000795c */ /* 0x000fe20000300000 */
.L_x_24:
[----:B-1----:R-:W-:Y:S05]  /*2030*/  @P1 BRA `(.L_x_25) ;  /* 0x0000000000081947 */ /* 0x002fea0003800000 */
[----:B------:R-:W1:Y:S02]  /*2040*/  SYNCS.PHASECHK.TRANS64.TRYWAIT P1, [R5+URZ], R4 ;  /* 0x00000004050075a7 */ /* 0x000e64000802017f */
[----:B-1----:R-:W-:Y:S05]  /*2050*/  @!P1 BRA `(.L_x_26) ;  /* 0x0000004400349947 */ /* 0x002fea0003800000 */
.L_x_25:
[----:B------:R-:W-:Y:S01]  /*2060*/  ULEA UR8, UR5, UR4, 0xb ;  /* 0x0000000405087291 */ /* 0x000fe2000f8e583f */
[----:B------:R-:W-:Y:S01]  /*2070*/  WARPGROUP.ARRIVE ;  /* 0x00000000000079c5 */ /* 0x000fe20000000000 */
[----:B------:R-:W-:Y:S01]  /*2080*/  ULEA UR6, UR5, UR45, 0xc ;  /* 0x0000002d05067291 */ /* 0x000fe2000f8e603f */
[----:B------:R-:W-:Y:S01]  /*2090*/  UMOV UR15, 0x40000040 ;  /* 0x40000040000f7882 */ /* 0x000fe20000000000 */
[----:B------:R-:W-:Y:S01]  /*20a0*/  UMOV UR13, 0x40000040 ;  /* 0x40000040000d7882 */ /* 0x000fe20000000000 */
[----:B------:R-:W-:Y:S02]  /*20b0*/  UIADD3 UR10, UR8, 0x606, URZ ;  /* 0x00000606080a7890 */ /* 0x000fe4000fffe03f */
[----:B------:R-:W-:Y:S02]  /*20c0*/  UMOV UR14, UR8 ;  /* 0x00000008000e7c82 */ /* 0x000fe40008000000 */
[----:B------:R-:W-:Y:S01]  /*20d0*/  UMOV UR12, UR6 ;  /* 0x00000006000c7c82 */ /* 0x000fe20008000000 */
[----:B------:R-:W-:Y:S01]  /*20e0*/  UMOV UR11, 0x40000040 ;  /* 0x40000040000b7882 */ /* 0x000fe20000000000 */
[----:B------:R-:W-:Y:S01]  /*20f0*/  HGMMA.64x64x8.F32.TF32 R24, gdesc[UR12], R24, gsb0 ;  /* 0x04e000000c1879f0 */ /* 0x000fe20008002818 */
[----:B------:R-:W-:-:S02]  /*2100*/  UIADD3 UR14, UR8, 0x2, URZ ;  /* 0x00000002080e7890 */ /* 0x000fc4000fffe03f */
[----:B------:R-:W-:Y:S01]  /*2110*/  UIADD3 UR12, UR6, 0x2, URZ ;  /* 0x00000002060c7890 */ /* 0x000fe2000fffe03f */
[----:B------:R-:W-:Y:S01]  /*2120*/  UMOV UR15, 0x40000040 ;  /* 0x40000040000f7882 */ /* 0x000fe20000000000 */
        /* <DEDUP_REMOVED lines=102> */
[----:B------:R-:W-:Y:S01]  /*2790*/  BPT.TRAP 0x1 ;  /* 0x000000040000795c */ /* 0x000fe20000300000 */
.L_x_27:
[----:B------:R-:W-:-:S13]  /*27a0*/  ISETP.NE.AND P1, PT, R22, RZ, PT ;  /* 0x000000ff1600720c */ /* 0x000fda0003f25270 */
[----:B01----:R-:W-:-:S04]  /*27b0*/  @P1 IMAD R4, R3, 0x8, R6 ;  /* 0x0000000803041824 */ /* 0x003fc800078e0206 */
[----:B------:R-:W-:-:S05]  /*27c0*/  @P1 VIADD R4, R4, 0x10 ;  /* 0x0000001004041836 */ /* 0x000fca0000000000 */
[----:B------:R-:W-:-:S04]  /*27d0*/  @P1 PRMT R4, R19, 0x654, R4 ;  /* 0x0000065413041816 */ /* 0x000fc80000000004 */
[----:B------:R0:W-:Y:S01]  /*27e0*/  @P1 SYNCS.ARRIVE.TRANS64.RED.A1T0 RZ, [R4+URZ], RZ ;  /* 0x000000ff04ff19a7 */ /* 0x0001e2000810043f */
[----:B------:R-:W-:-:S13]  /*27f0*/  ISETP.GT.U32.AND P1, PT, R18, 0x1, PT ;  /* 0x000000011200780c */ /* 0x000fda0003f24070 */
[----:B0-----:R-:W-:Y:S05]  /*2800*/  @P1 BRA `(.L_x_28) ;  /* 0x0000000000041947 */ /* 0x001fea0003800000 */
[----:B------:R-:W-:Y:S01]  /*2810*/  BPT.TRAP 0x1 ;  /* 0x000000040000795c */ /* 0x000fe20000300000 */
.L_x_28:
[----:B------:R-:W-:Y:S01]  /*2820*/  UIADD3 UR5, UR5, 0x1, URZ ;  /* 0x0000000105057890 */ /* 0x000fe2000fffe03f */
[C---:B------:R-:W-:Y:S01]  /*2830*/  ISETP.GT.AND P2, PT, R0.reuse, 0x1, PT ;  /* 0x000000010000780c */ /* 0x040fe20003f44270 */
[----:B------:R-:W-:Y:S02]  /*2840*/  VIADD R3, R3, 0x1 ;  /* 0x0000000103037836 */ /* 0x000fe40000000000 */
[----:B------:R-:W-:Y:S01]  /*2850*/  UISETP.NE.AND UP0, UPT, UR5, 0x2, UPT ;  /* 0x000000020500788c */ /* 0x000fe2000bf05270 */
[----:B------:R-:W-:Y:S02]  /*2860*/  VIADD R0, R0, 0xffffffff ;  /* 0xffffffff00007836 */ /* 0x000fe40000000000 */
[C---:B------:R-:W-:Y:S01]  /*2870*/  ISETP.NE.AND P1, PT, R3.reuse, 0x2, PT ;  /* 0x000000020300780c */ /* 0x040fe20003f25270 */
[----:B------:R-:W-:Y:S02]  /*2880*/  USEL UR6, URZ, 0x1, UP0 ;  /* 0x000000013f067887 */ /* 0x000fe40008000000 */
[----:B------:R-:W-:Y:S01]  /*2890*/  USEL UR5, UR5, URZ, UP0 ;  /* 0x0000003f05057287 */ /* 0x000fe20008000000 */
[----:B------:R-:W-:-:S03]  /*28a0*/  SEL R3, R3, RZ, P1 ;  /* 0x000000ff03037207 */ /* 0x000fc60000800000 */
[----:B------:R-:W-:Y:S01]  /*28b0*/  LOP3.LUT R7, R7, UR6, RZ, 0x3c, !PT ;  /* 0x0000000607077c12 */ /* 0x000fe2000f8e3cff */
[----:B------:R-:W-:Y:S07]  /*28c0*/  @P2 BRA `(.L_x_29) ;  /* 0xfffffff400a82947 */ /* 0x000fee000383ffff */
.L_x_22:
[----:B01----:R-:W0:Y:S02]  /*28d0*/  LDC R0, c[0x0][0x28c] ;  /* 0x0000a300ff007b82 */ /* 0x003e240000000800 */
[----:B0-----:R-:W-:-:S13]  /*28e0*/  ISETP.GE.AND P1, PT, R0, 0x1, PT ;  /* 0x000000010000780c */ /* 0x001fda0003f26270 */
[----:B------:R-:W-:Y:S05]  /*28f0*/  @!P1 BRA `(.L_x_30) ;  /* 0x0000000000389947 */ /* 0x000fea0003800000 */
[----:B------:R-:W-:Y:S05]  /*2900*/  @!P0 BRA `(.L_x_31) ;  /* 0x0000000000048947 */ /* 0x000fea0003800000 */
[----:B------:R-:W-:Y:S01]  /*2910*/  BPT.TRAP 0x1 ;  /* 0x000000040000795c */ /* 0x000fe20000300000 */
.L_x_31:
[----:B------:R-:W-:-:S13]  /*2920*/  ISETP.NE.AND P0, PT, R22, RZ, PT ;  /* 0x000000ff1600720c */ /* 0x000fda0003f05270 */
[----:B------:R-:W-:-:S05]  /*2930*/  VOTEU.ANY UP0, P0 ;  /* 0x00000000003f7886 */ /* 0x000fca0000000100 */
[----:B------:R-:W-:-:S06]  /*2940*/  @UP0 UIADD3 UR4, UR44, UR42, URZ ;  /* 0x0000002a2c040290 */ /* 0x000fcc000fffe03f */
[----:B------:R-:W-:-:S04]  /*2950*/  IMAD.U32 R0, RZ, RZ, UR4 ;  /* 0x00000004ff007e24 */ /* 0x000fc8000f8e00ff */
[----:B------:R-:W-:-:S05]  /*2960*/  @P0 IMAD.SHL.U32 R0, R0, 0x8, RZ ;  /* 0x0000000800000824 */ /* 0x000fca00078e00ff */
[----:B------:R-:W-:-:S04]  /*2970*/  @P0 LOP3.LUT R0, R0, 0x8, RZ, 0xc0, !PT ;  /* 0x0000000800000812 */ /* 0x000fc800078ec0ff */
[----:B------:R-:W-:-:S04]  /*2980*/  @P0 IADD3 R0, R6, 0x10, R0 ;  /* 0x0000001006000810 */ /* 0x000fc80007ffe000 */
[----:B------:R-:W-:-:S04]  /*2990*/  @P0 PRMT R0, R19, 0x654, R0 ;  /* 0x0000065413000816 */ /* 0x000fc80000000000 */
[----:B------:R0:W-:Y:S01]  /*29a0*/  @P0 SYNCS.ARRIVE.TRANS64.RED.A1T0 RZ, [R0+URZ], RZ ;  /* 0x000000ff00ff09a7 */ /* 0x0001e2000810043f */
[----:B------:R-:W-:-:S13]  /*29b0*/  ISETP.GT.U32.AND P0, PT, R18, 0x1, PT ;  /* 0x000000011200780c */ /* 0x000fda0003f04070 */
[----:B0-----:R-:W-:Y:S05]  /*29c0*/  @P0 BRA `(.L_x_30) ;  /* 0x0000000000040947 */ /* 0x001fea0003800000 */
[----:B------:R-:W-:Y:S01]  /*29d0*/  BPT.TRAP 0x1 ;  /* 0x000000040000795c */ /* 0x000fe20000300000 */
.L_x_30:
[----:B------:R-:W-:Y:S01]  /*29e0*/  IMAD.SHL.U32 R6, R70, 0x40, RZ ;  /* 0x0000004046067824 */ /* 0x000fe200078e00ff */
[----:B------:R-:W-:Y:S01]  /*29f0*/  ULDC UR6, c[0x0][0x288] ;  /* 0x0000a20000067ab9 */ /* 0x000fe20000000800 */
[----:B------:R-:W-:Y:S01]  /*2a00*/  SHF.R.S32.HI R11, RZ, 0x1f, R69 ;  /* 0x0000001fff0b7819 */ /* 0x000fe20000011445 */
[C---:B------:R-:W-:Y:S01]  /*2a10*/  IMAD.SHL.U32 R10, R71.reuse, 0x80, RZ ;  /* 0x00000080470a7824 */ /* 0x040fe200078e00ff */
[----:B------:R-:W-:Y:S01]  /*2a20*/  ULDC.64 UR4, c[0x0][0x5d0] ;  /* 0x0001740000047ab9 */ /* 0x000fe20000000a00 */
[C---:B------:R-:W-:Y:S01]  /*2a30*/  LOP3.LUT R8, R6.reuse, 0x6, R63, 0xf8, !PT ;  /* 0x0000000606087812 */ /* 0x040fe200078ef83f */
[----:B------:R-:W-:Y:S01]  /*2a40*/  IMAD.WIDE R70, R71, 0x80, R56 ;  /* 0x0000008047467825 */ /* 0x000fe200078e0238 */
[----:B------:R-:W-:Y:S01]  /*2a50*/  ISETP.GE.AND P0, PT, R6, UR6, PT ;  /* 0x0000000606007c0c */ /* 0x000fe2000bf06270 */
[----:B------:R-:W-:Y:S01]  /*2a60*/  ULDC UR6, c[0x0][0x284] ;  /* 0x0000a10000067ab9 */ /* 0x000fe20000000800 */
[----:B------:R-:W-:Y:S01]  /*2a70*/  SHF.R.S32.HI R9, RZ, 0x1f, R8 ;  /* 0x0000001fff097819 */ /* 0x000fe20000011408 */
[----:B------:R-:W-:Y:S01]  /*2a80*/  IMAD R0, R11, UR4, RZ ;  /* 0x000000040b007c24 */ /* 0x000fe2000f8e02ff */
[----:B------:R-:W-:-:S03]  /*2a90*/  ISETP.GE.OR P0, PT, R10, UR6, P0 ;  /* 0x000000060a007c0c */ /* 0x000fc60008706670 */
[C---:B------:R-:W-:Y:S02]  /*2aa0*/  IMAD R3, R69.reuse, UR5, R0 ;  /* 0x0000000545037c24 */ /* 0x040fe4000f8e0200 */
[----:B------:R-:W-:Y:S01]  /*2ab0*/  IMAD.WIDE.U32 R4, R69, UR4, R8 ;  /* 0x0000000445047c25 */ /* 0x000fe2000f8e0008 */
[----:B------:R-:W-:-:S03]  /*2ac0*/  ULDC.64 UR4, c[0x0][0x5c8] ;  /* 0x0001720000047ab9 */ /* 0x000fc60000000a00 */
[----:B------:R-:W-:Y:S02]  /*2ad0*/  IMAD R7, R71, UR4, RZ ;  /* 0x0000000447077c24 */ /* 0x000fe4000f8e02ff */
[----:B------:R-:W-:Y:S02]  /*2ae0*/  IMAD.IADD R5, R5, 0x1, R3 ;  /* 0x0000000105057824 */ /* 0x000fe400078e0203 */
[C---:B------:R-:W-:Y:S02]  /*2af0*/  IMAD R7, R70.reuse, UR5, R7 ;  /* 0x0000000546077c24 */ /* 0x040fe4000f8e0207 */
[----:B------:R-:W-:-:S04]  /*2b00*/  IMAD.WIDE.U32 R72, R70, UR4, R4 ;  /* 0x0000000446487c25 */ /* 0x000fc8000f8e0004 */
[----:B------:R-:W-:Y:S01]  /*2b10*/  IMAD.MOV.U32 R0, RZ, RZ, -0x1 ;  /* 0xffffffffff007424 */ /* 0x000fe200078e00ff */
[----:B------:R-:W-:Y:S06]  /*2b20*/  @P0 BRA `(.L_x_32) ;  /* 0x0000001800ec0947 */ /* 0x000fec0003800000 */
[----:B-----5:R-:W-:Y:S01]  /*2b30*/  FSETP.NEU.AND P0, PT, R58, RZ, PT ;  /* 0x000000ff3a00720b */ /* 0x020fe20003f0d000 */
[----:B------:R-:W-:Y:S01]  /*2b40*/  IMAD.IADD R6, R62, 0x1, -R6 ;  /* 0x000000013e067824 */ /* 0x000fe200078e0a06 */
[----:B------:R-:W-:Y:S01]  /*2b50*/  BSSY B0, `(.L_x_32) ;  /* 0x00001b8000007945 */ /* 0x000fe20003800000 */
[----:B------:R-:W-:Y:S02]  /*2b60*/  IMAD.IADD R3, R67, 0x1, -R10 ;  /* 0x0000000143037824 */ /* 0x000fe400078e0a0a */
[----:B------:R-:W-:Y:S01]  /*2b70*/  IMAD.IADD R81, R73, 0x1, R7 ;  /* 0x0000000149517824 */ /* 0x000fe200078e0207 */
[----:B------:R-:W-:-:S04]  /*2b80*/  ISETP.GT.AND P3, PT, R6, RZ, PT ;  /* 0x000000ff0600720c */ /* 0x000fc80003f64270 */
[----:B------:R-:W-:-:S03]  /*2b90*/  ISETP.GT.AND P1, PT, R3, RZ, P3 ;  /* 0x000000ff0300720c */ /* 0x000fc60001f24270 */
[----:B------:R-:W-:Y:S10]  /*2ba0*/  @!P0 BRA `(.L_x_33) ;  /* 0x0000001000e08947 */ /* 0x000ff40003800000 */
[----:B------:R-:W0:Y:S01]  /*2bb0*/  LDC.64 R74, c[0x0][0x5b8] ;  /* 0x00016e00ff4a7b82 */ /* 0x000e220000000a00 */
[----:B------:R-:W-:-:S07]  /*2bc0*/  ULDC.64 UR4, c[0x0][0x5c0] ;  /* 0x0001700000047ab9 */ /* 0x000fce0000000a00 */
[----:B------:R-:W1:Y:S08]  /*2bd0*/  LDC.64 R76, c[0x0][0x5b0] ;  /* 0x00016c00ff4c7b82 */ /* 0x000e700000000a00 */
[----:B------:R-:W2:Y:S01]  /*2be0*/  LDC.64 R78, c[0x0][0x5a8] ;  /* 0x00016a00ff4e7b82 */ /* 0x000ea20000000a00 */
[-C--:B0-----:R-:W-:Y:S02]  /*2bf0*/  IMAD R4, R11, R74.reuse, RZ ;  /* 0x0000004a0b047224 */ /* 0x081fe400078e02ff */
[----:B------:R-:W-:-:S04]  /*2c00*/  IMAD.WIDE.U32 R12, R69, R74, R8 ;  /* 0x0000004a450c7225 */ /* 0x000fc800078e0008 */
[----:B------:R-:W-:Y:S02]  /*2c10*/  IMAD R73, R69, R75, R4 ;  /* 0x0000004b45497224 */ /* 0x000fe400078e0204 */
[-C--:B-1----:R-:W-:Y:S02]  /*2c20*/  IMAD R4, R71, R76.reuse, RZ ;  /* 0x0000004c47047224 */ /* 0x082fe400078e02ff */
[----:B------:R-:W-:Y:S02]  /*2c30*/  IMAD.IADD R13, R13, 0x1, R73 ;  /* 0x000000010d0d7824 */ /* 0x000fe400078e0249 */
[C---:B------:R-:W-:Y:S02]  /*2c40*/  IMAD R75, R70.reuse, R77, R4 ;  /* 0x0000004d464b7224 */ /* 0x040fe400078e0204 */
[----:B------:R-:W-:-:S04]  /*2c50*/  IMAD.WIDE.U32 R4, R70, R76, R12 ;  /* 0x0000004c46047225 */ /* 0x000fc800078e000c */
[----:B------:R-:W-:Y:S01]  /*2c60*/  IMAD.IADD R5, R5, 0x1, R75 ;  /* 0x0000000105057824 */ /* 0x000fe200078e024b */
[----:B--2---:R-:W-:-:S04]  /*2c70*/  LEA R14, P0, R4, R78, 0x2 ;  /* 0x0000004e040e7211 */ /* 0x004fc800078010ff */
[----:B------:R-:W-:-:S05]  /*2c80*/  LEA.HI.X R15, R4, R79, R5, 0x2, P0 ;  /* 0x0000004f040f7211 */ /* 0x000fca00000f1405 */
[----:B------:R0:W2:Y:S01]  /*2c90*/  @P1 LDG.E.LTC128B R7, desc[UR40][R14.64] ;  /* 0x000000280e071981 */ /* 0x0000a2000c1e1920 */
[----:B------:R-:W-:Y:S01]  /*2ca0*/  IMAD.WIDE.U32 R4, R70, R76, R8 ;  /* 0x0000004c46047225 */ /* 0x000fe200078e0008 */
[C---:B------:R-:W-:Y:S01]  /*2cb0*/  SHF.L.U64.HI R11, R76.reuse, 0x3, R77 ;  /* 0x000000034c0b7819 */ /* 0x040fe2000001024d */
[----:B------:R-:W-:Y:S01]  /*2cc0*/  BSSY B1, `(.L_x_34) ;  /* 0x0000016000017945 */ /* 0x000fe20003800000 */
[----:B------:R-:W-:Y:S01]  /*2cd0*/  ISETP.GT.AND P3, PT, R3, 0x8, P3 ;  /* 0x000000080300780c */ /* 0x000fe20001f64270 */
[----:B------:R-:W-:Y:S02]  /*2ce0*/  IMAD.IADD R5, R75, 0x1, R5 ;  /* 0x000000014b057824 */ /* 0x000fe400078e0205 */
[----:B------:R-:W-:Y:S02]  /*2cf0*/  IMAD.SHL.U32 R10, R76, 0x8, RZ ;  /* 0x000000084c0a7824 */ /* 0x000fe400078e00ff */
[----:B------:R-:W-:-:S04]  /*2d00*/  IMAD.WIDE.U32 R20, R69, R74, R4 ;  /* 0x0000004a45147225 */ /* 0x000fc800078e0004 */
[----:B------:R-:W-:Y:S01]  /*2d10*/  IMAD.WIDE.U32 R70, R70, R76, R10 ;  /* 0x0000004c46467225 */ /* 0x000fe200078e000a */
[----:B------:R-:W-:Y:S02]  /*2d20*/  LEA R10, P0, R72, UR4, 0x2 ;  /* 0x00000004480a7c11 */ /* 0x000fe4000f8010ff */
[----:B------:R-:W-:Y:S01]  /*2d30*/  LEA R4, P4, R20, R78, 0x2 ;  /* 0x0000004e14047211 */ /* 0x000fe200078810ff */
[----:B0-----:R-:W-:Y:S01]  /*2d40*/  IMAD.IADD R14, R73, 0x1, R21 ;  /* 0x00000001490e7824 */ /* 0x001fe200078e0215 */
[----:B------:R-:W-:Y:S01]  /*2d50*/  LEA.HI.X R11, R72, UR5, R81, 0x2, P0 ;  /* 0x00000005480b7c11 */ /* 0x000fe200080f1451 */
[----:B------:R-:W-:Y:S01]  /*2d60*/  IMAD.IADD R75, R75, 0x1, R71 ;  /* 0x000000014b4b7824 */ /* 0x000fe200078e0247 */
[----:B------:R-:W-:Y:S02]  /*2d70*/  ISETP.GT.AND P0, PT, R6, 0x1, PT ;  /* 0x000000010600780c */ /* 0x000fe40003f04270 */
[----:B------:R-:W-:Y:S01]  /*2d80*/  IADD3 R15, P2, R12, R70, RZ ;  /* 0x000000460c0f7210 */ /* 0x000fe20007f5e0ff */
[----:B--2---:R-:W-:-:S04]  /*2d90*/  FMUL R5, R7, R58 ;  /* 0x0000003a07057220 */ /* 0x004fc80000400000 */
[----:B------:R-:W-:Y:S01]  /*2da0*/  FFMA R21, R24, R23, R5 ;  /* 0x0000001718157223 */ /* 0x000fe20000000005 */
[----:B------:R-:W-:Y:S01]  /*2db0*/  LEA.HI.X R5, R20, R79, R14, 0x2, P4 ;  /* 0x0000004f14057211 */ /* 0x000fe200020f140e */
[----:B------:R-:W-:Y:S01]  /*2dc0*/  IMAD.X R20, R75, 0x1, R13, P2 ;  /* 0x000000014b147824 */ /* 0x000fe200010e060d */
[----:B------:R-:W-:Y:S02]  /*2dd0*/  ISETP.GT.AND P4, PT, R3, RZ, P0 ;  /* 0x000000ff0300720c */ /* 0x000fe40000784270 */
[----:B------:R0:W-:Y:S01]  /*2de0*/  @P1 STG.E desc[UR40][R10.64], R21 ;  /* 0x000000150a001986 */ /* 0x0001e2000c101928 */
[----:B------:R-:W-:-:S10]  /*2df0*/  LEA R14, P1, R15, R78, 0x2 ;  /* 0x0000004e0f0e7211 */ /* 0x000fd400078210ff */
[----:B------:R-:W-:Y:S05]  /*2e00*/  @!P4 BRA `(.L_x_35) ;  /* 0x000000000004c947 */ /* 0x000fea0003800000 */
[----:B------:R1:W5:Y:S02]  /*2e10*/  LDG.E.LTC128B R7, desc[UR40][R4.64+0x4] ;  /* 0x0000042804077981 */ /* 0x000364000c1e1920 */
.L_x_35:
[----:B------:R-:W-:Y:S05]  /*2e20*/  BSYNC B1 ;  /* 0x0000000000017941 */ /* 0x000fea0003800000 */
.L_x_34:
[----:B-----5:R-:W-:Y:S01]  /*2e30*/  FMUL R12, R7, R58 ;  /* 0x0000003a070c7220 */ /* 0x020fe20000400000 */
[----:B------:R-:W-:-:S03]  /*2e40*/  LEA.HI.X R15, R15, R79, R20, 0x2, P1 ;  /* 0x0000004f0f0f7211 */ /* 0x000fc600008f1414 */
[----:B------:R-:W-:Y:S01]  /*2e50*/  FFMA R71, R25, R23, R12 ;  /* 0x0000001719477223 */ /* 0x000fe2000000000c */
[----:B------:R-:W-:-:S04]  /*2e60*/  IMAD.MOV.U32 R25, RZ, RZ, R7 ;  /* 0x000000ffff197224 */ /* 0x000fc800078e0007 */
[----:B------:R2:W-:Y:S04]  /*2e70*/  @P4 STG.E desc[UR40][R10.64+0x4], R71 ;  /* 0x000004470a004986 */ /* 0x0005e8000c101928 */
[----:B------:R-:W3:Y:S01]  /*2e80*/  @P3 LDG.E.LTC128B R25, desc[UR40][R14.64] ;  /* 0x000000280e193981 */ /* 0x000ee2000c1e1920 */
[C---:B------:R-:W-:Y:S01]  /*2e90*/  SHF.L.U64.HI R13, R59.reuse, 0x2, R60 ;  /* 0x000000023b0d7819 */ /* 0x040fe2000001023c */
[----:B------:R-:W-:Y:S01]  /*2ea0*/  BSSY B1, `(.L_x_36) ;  /* 0x0000010000017945 */ /* 0x000fe20003800000 */
[----:B------:R-:W-:Y:S02]  /*2eb0*/  LEA R12, P2, R59, R10, 0x2 ;  /* 0x0000000a3b0c7211 */ /* 0x000fe400078410ff */
[----:B------:R-:W-:Y:S02]  /*2ec0*/  IADD3 R20, P1, R8, R70, RZ ;  /* 0x0000004608147210 */ /* 0x000fe40007f3e0ff */
[----:B------:R-:W-:Y:S01]  /*2ed0*/  ISETP.GT.AND P0, PT, R3, 0x8, P0 ;  /* 0x000000080300780c */ /* 0x000fe20000704270 */
[----:B------:R-:W-:-:S02]  /*2ee0*/  IMAD.X R13, R13, 0x1, R11, P2 ;  /* 0x000000010d0d7824 */ /* 0x000fc400010e060b */
[----:B0-----:R-:W-:Y:S01]  /*2ef0*/  IMAD.X R21, R9, 0x1, R75, P1 ;  /* 0x0000000109157824 */ /* 0x001fe200008e064b */
[----:B------:R-:W-:Y:S01]  /*2f00*/  ISETP.GT.AND P1, PT, R6, 0x8, PT ;  /* 0x000000080600780c */ /* 0x000fe20003f24270 */
[----:B------:R-:W-:-:S04]  /*2f10*/  IMAD.WIDE.U32 R20, R69, R74, R20 ;  /* 0x0000004a45147225 */ /* 0x000fc800078e0014 */
[----:B------:R-:W-:Y:S01]  /*2f20*/  IMAD.IADD R9, R73, 0x1, R21 ;  /* 0x0000000149097824 */ /* 0x000fe200078e0215 */
[----:B------:R-:W-:-:S04]  /*2f30*/  LEA R8, P4, R20, R78, 0x2 ;  /* 0x0000004e14087211 */ /* 0x000fc800078810ff */
[----:B------:R-:W-:Y:S01]  /*2f40*/  LEA.HI.X R9, R20, R79, R9, 0x2, P4 ;  /* 0x0000004f14097211 */ /* 0x000fe200020f1409 */
[----:B---3--:R-:W-:-:S04]  /*2f50*/  FMUL R7, R25, R58 ;  /* 0x0000003a19077220 */ /* 0x008fc80000400000 */
[----:B------:R-:W-:-:S05]  /*2f60*/  FFMA R7, R26, R23, R7 ;  /* 0x000000171a077223 */ /* 0x000fca0000000007 */
[----:B------:R2:W-:Y:S01]  /*2f70*/  @P3 STG.E desc[UR40][R12.64], R7 ;  /* 0x000000070c003986 */ /* 0x0005e2000c101928 */
[----:B------:R-:W-:Y:S05]  /*2f80*/  @!P0 BRA `(.L_x_37) ;  /* 0x0000000000048947 */ /* 0x000fea0003800000 */
[----:B------:R0:W5:Y:S02]  /*2f90*/  LDG.E.LTC128B R25, desc[UR40][R8.64+0x4] ;  /* 0x0000042808197981 */ /* 0x000164000c1e1920 */
.L_x_37:
[----:B------:R-:W-:Y:S05]  /*2fa0*/  BSYNC B1 ;  /* 0x0000000000017941 */ /* 0x000fea0003800000 */
.L_x_36:
[----:B-----5:R-:W-:Y:S01]  /*2fb0*/  FMUL R14, R25, R58 ;  /* 0x0000003a190e7220 */ /* 0x020fe20000400000 */
[----:B------:R-:W-:Y:S01]  /*2fc0*/  ISETP.GT.AND P3, PT, R3, RZ, P1 ;  /* 0x000000ff0300720c */ /* 0x000fe20000f64270 */
[----:B------:R-:W-:Y:S01]  /*2fd0*/  BSSY B1, `(.L_x_38) ;  /* 0x0000006000017945 */ /* 0x000fe20003800000 */
[----:B------:R-:W-:Y:S01]  /*2fe0*/  ISETP.GT.AND P2, PT, R6, 0x9, PT ;  /* 0x000000090600780c */ /* 0x000fe20003f44270 */
[----:B------:R-:W-:-:S05]  /*2ff0*/  FFMA R27, R27, R23, R14 ;  /* 0x000000171b1b7223 */ /* 0x000fca000000000e */
[----:B------:R3:W-:Y:S05]  /*3000*/  @P0 STG.E desc[UR40][R12.64+0x4], R27 ;  /* 0x0000041b0c000986 */ /* 0x0007ea000c101928 */
[----:B------:R-:W-:Y:S05]  /*3010*/  @!P3 BRA `(.L_x_39) ;  /* 0x000000000004b947 */ /* 0x000fea0003800000 */
[----:B------:R4:W5:Y:S02]  /*3020*/  LDG.E.LTC128B R25, desc[UR40][R4.64+0x20] ;  /* 0x0000202804197981 */ /* 0x000964000c1e1920 */
.L_x_39:
[----:B------:R-:W-:Y:S05]  /*3030*/  BSYNC B1 ;  /* 0x0000000000017941 */ /* 0x000fea0003800000 */
.L_x_38:
[----:B--2--5:R-:W-:Y:S01]  /*3040*/  FMUL R7, R25, R58 ;  /* 0x0000003a19077220 */ /* 0x024fe20000400000 */
[----:B------:R-:W-:Y:S01]  /*3050*/  ISETP.GT.AND P0, PT, R3, RZ, P2 ;  /* 0x000000ff0300720c */ /* 0x000fe20001704270 */
[----:B------:R-:W-:Y:S02]  /*3060*/  BSSY B1, `(.L_x_40) ;  /* 0x0000005000017945 */ /* 0x000fe40003800000 */
[----:B------:R-:W-:-:S05]  /*3070*/  FFMA R7, R28, R23, R7 ;  /* 0x000000171c077223 */ /* 0x000fca0000000007 */
[----:B------:R2:W-:Y:S05]  /*3080*/  @P3 STG.E desc[UR40][R10.64+0x20], R7 ;  /* 0x000020070a003986 */ /* 0x0005ea000c101928 */
[----:B------:R-:W-:Y:S05]  /*3090*/  @!P0 BRA `(.L_x_41) ;  /* 0x0000000000048947 */ /* 0x000fea0003800000 */
[----:B------:R0:W5:Y:S02]  /*30a0*/  LDG.E.LTC128B R25, desc[UR40][R4.64+0x24] ;  /* 0x0000242804197981 */ /* 0x000164000c1e1920 */
.L_x_41:
[----:B------:R-:W-:Y:S05]  /*30b0*/  BSYNC B1 ;  /* 0x0000000000017941 */ /* 0x000fea0003800000 */
.L_x_40:
[----:B-----5:R-:W-:Y:S01]  /*30c0*/  FMUL R14, R25, R58 ;  /* 0x0000003a190e7220 */ /* 0x020fe20000400000 */
[----:B------:R-:W-:Y:S01]  /*30d0*/  ISETP.GT.AND P1, PT, R3, 0x8, P1 ;  /* 0x000000080300780c */ /* 0x000fe20000f24270 */
[----:B------:R-:W-:Y:S02]  /*30e0*/  BSSY B1, `(.L_x_42) ;  /* 0x0000005000017945 */ /* 0x000fe40003800000 */
[----:B------:R-:W-:-:S05]  /*30f0*/  FFMA R29, R29, R23, R14 ;  /* 0x000000171d1d7223 */ /* 0x000fca000000000e */
[----:B------:R0:W-:Y:S05]  /*3100*/  @P0 STG.E desc[UR40][R10.64+0x24], R29 ;  /* 0x0000241d0a000986 */ /* 0x0001ea000c101928 */
[----:B------:R-:W-:Y:S05]  /*3110*/  @!P1 BRA `(.L_x_43) ;  /* 0x0000000000049947 */ /* 0x000fea0003800000 */
[----:B------:R0:W5:Y:S02]  /*3120*/  LDG.E.LTC128B R25, desc[UR40][R8.64+0x20] ;  /* 0x0000202808197981 */ /* 0x000164000c1e1920 */
.L_x_43:
[----:B------:R-:W-:Y:S05]  /*3130*/  BSYNC B1 ;  /* 0x0000000000017941 */ /* 0x000fea0003800000 */
.L_x_42:
[----:B--2--5:R-:W-:Y:S01]  /*3140*/  FMUL R7, R25, R58 ;  /* 0x0000003a19077220 */ /* 0x024fe20000400000 */
[----:B------:R-:W-:Y:S01]  /*3150*/  ISETP.GT.AND P2, PT, R3, 0x8, P2 ;  /* 0x000000080300780c */ /* 0x000fe20001744270 */
[----:B------:R-:W-:Y:S01]  /*3160*/  BSSY B1, `(.L_x_44) ;  /* 0x0000006000017945 */ /* 0x000fe20003800000 */
[----:B------:R-:W-:Y:S01]  /*3170*/  ISETP.GT.AND P0, PT, R6, 0x10, PT ;  /* 0x000000100600780c */ /* 0x000fe20003f04270 */
[----:B------:R-:W-:-:S05]  /*3180*/  FFMA R7, R30, R23, R7 ;  /* 0x000000171e077223 */ /* 0x000fca0000000007 */
[----:B------:R2:W-:Y:S05]  /*3190*/  @P1 STG.E desc[UR40][R12.64+0x20], R7 ;  /* 0x000020070c001986 */ /* 0x0005ea000c101928 */
[----:B------:R-:W-:Y:S05]  /*31a0*/  @!P2 BRA `(.L_x_45) ;  /* 0x000000000004a947 */ /* 0x000fea0003800000 */
[----:B------:R0:W5:Y:S02]  /*31b0*/  LDG.E.LTC128B R25, desc[UR40][R8.64+0x24] ;  /* 0x0000242808197981 */ /* 0x000164000c1e1920 */
.L_x_45:
[----:B------:R-:W-:Y:S05]  /*31c0*/  BSYNC B1 ;  /* 0x0000000000017941 */ /* 0x000fea0003800000 */
.L_x_44:
        /* <DEDUP_REMOVED lines=8> */
.L_x_47:
[----:B------:R-:W-:Y:S05]  /*3250*/  BSYNC B1 ;  /* 0x0000000000017941 */ /* 0x000fea0003800000 */
.L_x_46:
[----:B--2--5:R-:W-:Y:S01]  /*3260*/  FMUL R7, R25, R58 ;  /* 0x0000003a19077220 */ /* 0x024fe20000400000 */
[----:B------:R-:W-:Y:S01]  /*3270*/  ISETP.GT.AND P2, PT, R3, RZ, P1 ;  /* 0x000000ff0300720c */ /* 0x000fe20000f44270 */
[----:B------:R-:W-:Y:S02]  /*3280*/  BSSY B1, `(.L_x_48) ;  /* 0x0000005000017945 */ /* 0x000fe40003800000 */
[----:B------:R-:W-:-:S05]  /*3290*/  FFMA R7, R32, R23, R7 ;  /* 0x0000001720077223 */ /* 0x000fca0000000007 */
[----:B------:R2:W-:Y:S05]  /*32a0*/  @P3 STG.E desc[UR40][R10.64+0x40], R7 ;  /* 0x000040070a003986 */ /* 0x0005ea000c101928 */
[----:B------:R-:W-:Y:S05]  /*32b0*/  @!P2 BRA `(.L_x_49) ;  /* 0x000000000004a947 */ /* 0x000fea0003800000 */
[----:B------:R0:W5:Y:S02]  /*32c0*/  LDG.E.LTC128B R25, desc[UR40][R4.64+0x44] ;  /* 0x0000442804197981 */ /* 0x000164000c1e1920 */
.L_x_49:
[----:B------:R-:W-:Y:S05]  /*32d0*/  BSYNC B1 ;  /* 0x0000000000017941 */ /* 0x000fea0003800000 */
.L_x_48:
[----:B-----5:R-:W-:Y:S01]  /*32e0*/  FMUL R14, R25, R58 ;  /* 0x0000003a190e7220 */ /* 0x020fe20000400000 */
[----:B------:R-:W-:Y:S01]  /*32f0*/  ISETP.GT.AND P0, PT, R3, 0x8, P0 ;  /* 0x000000080300780c */ /* 0x000fe20000704270 */
[----:B------:R-:W-:Y:S02]  /*3300*/  BSSY B1, `(.L_x_50) ;  /* 0x0000005000017945 */ /* 0x000fe40003800000 */
[----:B------:R-:W-:-:S05]  /*3310*/  FFMA R33, R33, R23, R14 ;  /* 0x0000001721217223 */ /* 0x000fca000000000e */
[----:B------:R0:W-:Y:S05]  /*3320*/  @P2 STG.E desc[UR40][R10.64+0x44], R33 ;  /* 0x000044210a002986 */ /* 0x0001ea000c101928 */
[----:B------:R-:W-:Y:S05]  /*3330*/  @!P0 BRA `(.L_x_51) ;  /* 0x0000000000048947 */ /* 0x000fea0003800000 */
[----:B------:R0:W5:Y:S02]  /*3340*/  LDG.E.LTC128B R25, desc[UR40][R8.64+0x40] ;  /* 0x0000402808197981 */ /* 0x000164000c1e1920 */
.L_x_51:
[----:B------:R-:W-:Y:S05]  /*3350*/  BSYNC B1 ;  /* 0x0000000000017941 */ /* 0x000fea0003800000 */
.L_x_50:
        /* <DEDUP_REMOVED lines=8> */
.L_x_53:
[----:B------:R-:W-:Y:S05]  /*33e0*/  BSYNC B1 ;  /* 0x0000000000017941 */ /* 0x000fea0003800000 */
.L_x_52:
        /* <DEDUP_REMOVED lines=8> */
.L_x_55:
[----:B------:R-:W-:Y:S05]  /*3470*/  BSYNC B1 ;  /* 0x0000000000017941 */ /* 0x000fea0003800000 */
.L_x_54:
[----:B--2--5:R-:W-:Y:S01]  /*3480*/  FMUL R7, R25, R58 ;  /* 0x0000003a19077220 */ /* 0x024fe20000400000 */
[----:B------:R-:W-:Y:S01]  /*3490*/  ISETP.GT.AND P1, PT, R3, RZ, P0 ;  /* 0x000000ff0300720c */ /* 0x000fe20000724270 */
[----:B------:R-:W-:Y:S02]  /*34a0*/  BSSY B1, `(.L_x_56) ;  /* 0x0000005000017945 */ /* 0x000fe40003800000 */
[----:B------:R-:W-:-:S05]  /*34b0*/  FFMA R7, R36, R23, R7 ;  /* 0x0000001724077223 */ /* 0x000fca0000000007 */
[----:B------:R2:W-:Y:S05]  /*34c0*/  @P3 STG.E desc[UR40][R10.64+0x60], R7 ;  /* 0x000060070a003986 */ /* 0x0005ea000c101928 */
[----:B------:R-:W-:Y:S05]  /*34d0*/  @!P1 BRA `(.L_x_57) ;  /* 0x0000000000049947 */ /* 0x000fea0003800000 */
[----:B------:R0:W5:Y:S02]  /*34e0*/  LDG.E.LTC128B R25, desc[UR40][R4.64+0x64] ;  /* 0x0000642804197981 */ /* 0x000164000c1e1920 */
.L_x_57:
[----:B------:R-:W-:Y:S05]  /*34f0*/  BSYNC B1 ;  /* 0x0000000000017941 */ /* 0x000fea0003800000 */
.L_x_56:
[----:B-----5:R-:W-:Y:S01]  /*3500*/  FMUL R14, R25, R58 ;  /* 0x0000003a190e7220 */ /* 0x020fe20000400000 */
[----:B------:R-:W-:Y:S01]  /*3510*/  ISETP.GT.AND P2, PT, R3, 0x8, P2 ;  /* 0x000000080300780c */ /* 0x000fe20001744270 */
[----:B------:R-:W-:Y:S02]  /*3520*/  BSSY B1, `(.L_x_58) ;  /* 0x0000005000017945 */ /* 0x000fe40003800000 */
[----:B------:R-:W-:-:S05]  /*3530*/  FFMA R37, R37, R23, R14 ;  /* 0x0000001725257223 */ /* 0x000fca000000000e */
[----:B------:R0:W-:Y:S05]  /*3540*/  @P1 STG.E desc[UR40][R10.64+0x64], R37 ;  /* 0x000064250a001986 */ /* 0x0001ea000c101928 */
[----:B------:R-:W-:Y:S05]  /*3550*/  @!P2 BRA `(.L_x_59) ;  /* 0x000000000004a947 */ /* 0x000fea0003800000 */
[----:B------:R0:W5:Y:S02]  /*3560*/  LDG.E.LTC128B R25, desc[UR40][R8.64+0x60] ;  /* 0x0000602808197981 */ /* 0x000164000c1e1920 */
.L_x_59:
[----:B------:R-:W-:Y:S05]  /*3570*/  BSYNC B1 ;  /* 0x0000000000017941 */ /* 0x000fea0003800000 */
.L_x_58:
        /* <DEDUP_REMOVED lines=8> */
.L_x_61:
[----:B------:R-:W-:Y:S05]  /*3600*/  BSYNC B1 ;  /* 0x0000000000017941 */ /* 0x000fea0003800000 */
.L_x_60:
        /* <DEDUP_REMOVED lines=8> */
.L_x_63:
[----:B------:R-:W-:Y:S05]  /*3690*/  BSYNC B1 ;  /* 0x0000000000017941 */ /* 0x000fea0003800000 */
.L_x_62:
[----:B--2--5:R-:W-:Y:S01]  /*36a0*/  FMUL R7, R25, R58 ;  /* 0x0000003a19077220 */ /* 0x024fe20000400000 */
[----:B------:R-:W-:Y:S01]  /*36b0*/  ISETP.GT.AND P0, PT, R3, RZ, P2 ;  /* 0x000000ff0300720c */ /* 0x000fe20001704270 */
[----:B------:R-:W-:Y:S02]  /*36c0*/  BSSY B1, `(.L_x_64) ;  /* 0x0000005000017945 */ /* 0x000fe40003800000 */
[----:B------:R-:W-:-:S05]  /*36d0*/  FFMA R7, R40, R23, R7 ;  /* 0x0000001728077223 */ /* 0x000fca0000000007 */
[----:B------:R2:W-:Y:S05]  /*36e0*/  @P3 STG.E desc[UR40][R10.64+0x80], R7 ;  /* 0x000080070a003986 */ /* 0x0005ea000c101928 */
[----:B------:R-:W-:Y:S05]  /*36f0*/  @!P0 BRA `(.L_x_65) ;  /* 0x0000000000048947 */ /* 0x000fea0003800000 */
[----:B------:R0:W5:Y:S02]  /*3700*/  LDG.E.LTC128B R25, desc[UR40][R4.64+0x84] ;  /* 0x0000842804197981 */ /* 0x000164000c1e1920 */
.L_x_65:
[----:B------:R-:W-:Y:S05]  /*3710*/  BSYNC B1 ;  /* 0x0000000000017941 */ /* 0x000fea0003800000 */
.L_x_64:
[----:B-----5:R-:W-:Y:S01]  /*3720*/  FMUL R14, R25, R58 ;  /* 0x0000003a190e7220 */ /* 0x020fe20000400000 */
[----:B------:R-:W-:Y:S01]  /*3730*/  ISETP.GT.AND P1, PT, R3, 0x8, P1 ;  /* 0x000000080300780c */ /* 0x000fe20000f24270 */
[----:B------:R-:W-:Y:S02]  /*3740*/  BSSY B1, `(.L_x_66) ;  /* 0x0000005000017945 */ /* 0x000fe40003800000 */
[----:B------:R-:W-:-:S05]  /*3750*/  FFMA R41, R41, R23, R14 ;  /* 0x0000001729297223 */ /* 0x000fca000000000e */
[----:B------:R0:W-:Y:S05]  /*3760*/  @P0 STG.E desc[UR40][R10.64+0x84], R41 ;  /* 0x000084290a000986 */ /* 0x0001ea000c101928 */
[----:B------:R-:W-:Y:S05]  /*3770*/  @!P1 BRA `(.L_x_67) ;  /* 0x0000000000049947 */ /* 0x000fea0003800000 */
[----:B------:R0:W5:Y:S02]  /*3780*/  LDG.E.LTC128B R25, desc[UR40][R8.64+0x80] ;  /* 0x0000802808197981 */ /* 0x000164000c1e1920 */
.L_x_67:
[----:B------:R-:W-:Y:S05]  /*3790*/  BSYNC B1 ;  /* 0x0000000000017941 */ /* 0x000fea0003800000 */
.L_x_66:
        /* <DEDUP_REMOVED lines=8> */
.L_x_69:
[----:B------:R-:W-:Y:S05]  /*3820*/  BSYNC B1 ;  /* 0x0000000000017941 */ /* 0x000fea0003800000 */
.L_x_68:
        /* <DEDUP_REMOVED lines=8> */
.L_x_71:
[----:B------:R-:W-:Y:S05]  /*38b0*/  BSYNC B1 ;  /* 0x0000000000017941 */ /* 0x000fea0003800000 */
.L_x_70:
[----:B--2--5:R-:W-:Y:S01]  /*38c0*/  FMUL R7, R25, R58 ;  /* 0x0000003a19077220 */ /* 0x024fe20000400000 */
[----:B------:R-:W-:Y:S01]  /*38d0*/  ISETP.GT.AND P2, PT, R3, RZ, P1 ;  /* 0x000000ff0300720c */ /* 0x000fe20000f44270 */
[----:B------:R-:W-:Y:S02]  /*38e0*/  BSSY B1, `(.L_x_72) ;  /* 0x0000005000017945 */ /* 0x000fe40003800000 */
[----:B------:R-:W-:-:S05]  /*38f0*/  FFMA R7, R44, R23, R7 ;  /* 0x000000172c077223 */ /* 0x000fca0000000007 */
[----:B------:R2:W-:Y:S05]  /*3900*/  @P3 STG.E desc[UR40][R10.64+0xa0], R7 ;  /* 0x0000a0070a003986 */ /* 0x0005ea000c101928 */
[----:B------:R-:W-:Y:S05]  /*3910*/  @!P2 BRA `(.L_x_73) ;  /* 0x000000000004a947 */ /* 0x000fea0003800000 */
[----:B------:R0:W5:Y:S02]  /*3920*/  LDG.E.LTC128B R25, desc[UR40][R4.64+0xa4] ;  /* 0x0000a42804197981 */ /* 0x000164000c1e1920 */
.L_x_73:
[----:B------:R-:W-:Y:S05]  /*3930*/  BSYNC B1 ;  /* 0x0000000000017941 */ /* 0x000fea0003800000 */
.L_x_72:
[----:B-----5:R-:W-:Y:S01]  /*3940*/  FMUL R14, R25, R58 ;  /* 0x0000003a190e7220 */ /* 0x020fe20000400000 */
[----:B------:R-:W-:Y:S01]  /*3950*/  ISETP.GT.AND P0, PT, R3, 0x8, P0 ;  /* 0x000000080300780c */ /* 0x000fe20000704270 */
[----:B------:R-:W-:Y:S02]  /*3960*/  BSSY B1, `(.L_x_74) ;  /* 0x0000005000017945 */ /* 0x000fe40003800000 */
[----:B------:R-:W-:-:S05]  /*3970*/  FFMA R45, R45, R23, R14 ;  /* 0x000000172d2d7223 */ /* 0x000fca000000000e */
[----:B------:R0:W-:Y:S05]  /*3980*/  @P2 STG.E desc[UR40][R10.64+0xa4], R45 ;  /* 0x0000a42d0a002986 */ /* 0x0001ea000c101928 */
[----:B------:R-:W-:Y:S05]  /*3990*/  @!P0 BRA `(.L_x_75) ;  /* 0x0000000000048947 */ /* 0x000fea0003800000 */
[----:B------:R0:W5:Y:S02]  /*39a0*/  LDG.E.LTC128B R25, desc[UR40][R8.64+0xa0] ;  /* 0x0000a02808197981 */ /* 0x000164000c1e1920 */
.L_x_75:
[----:B------:R-:W-:Y:S05]  /*39b0*/  BSYNC B1 ;  /* 0x0000000000017941 */ /* 0x000fea0003800000 */
.L_x_74:
        /* <DEDUP_REMOVED lines=8> */
.L_x_77:
[----:B------:R-:W-:Y:S05]  /*3a40*/  BSYNC B1 ;  /* 0x0000000000017941 */ /* 0x000fea0003800000 */
.L_x_76:
        /* <DEDUP_REMOVED lines=8> */
.L_x_79:
[----:B------:R-:W-:Y:S05]  /*3ad0*/  BSYNC B1 ;  /* 0x0000000000017941 */ /* 0x000fea0003800000 */
.L_x_78:
[----:B--2--5:R-:W-:Y:S01]  /*3ae0*/  FMUL R7, R25, R58 ;  /* 0x0000003a19077220 */ /* 0x024fe20000400000 */
[----:B------:R-:W-:Y:S01]  /*3af0*/  ISETP.GT.AND P1, PT, R3, RZ, P0 ;  /* 0x000000ff0300720c */ /* 0x000fe20000724270 */
[----:B------:R-:W-:Y:S02]  /*3b00*/  BSSY B1, `(.L_x_80) ;  /* 0x0000005000017945 */ /* 0x000fe40003800000 */
[----:B------:R-:W-:-:S05]  /*3b10*/  FFMA R7, R48, R23, R7 ;  /* 0x0000001730077223 */ /* 0x000fca0000000007 */
[----:B------:R2:W-:Y:S05]  /*3b20*/  @P3 STG.E desc[UR40][R10.64+0xc0], R7 ;  /* 0x0000c0070a003986 */ /* 0x0005ea000c101928 */
[----:B------:R-:W-:Y:S05]  /*3b30*/  @!P1 BRA `(.L_x_81) ;  /* 0x0000000000049947 */ /* 0x000fea0003800000 */
[----:B------:R0:W5:Y:S02]  /*3b40*/  LDG.E.LTC128B R25, desc[UR40][R4.64+0xc4] ;  /* 0x0000c42804197981 */ /* 0x000164000c1e1920 */
.L_x_81:
[----:B------:R-:W-:Y:S05]  /*3b50*/  BSYNC B1 ;  /* 0x0000000000017941 */ /* 0x000fea0003800000 */
.L_x_80:
[----:B-----5:R-:W-:Y:S01]  /*3b60*/  FMUL R14, R25, R58 ;  /* 0x0000003a190e7220 */ /* 0x020fe20000400000 */
[----:B------:R-:W-:Y:S01]  /*3b70*/  ISETP.GT.AND P2, PT, R3, 0x8, P2 ;  /* 0x000000080300780c */ /* 0x000fe20001744270 */
[----:B------:R-:W-:Y:S02]  /*3b80*/  BSSY B1, `(.L_x_82) ;  /* 0x0000005000017945 */ /* 0x000fe40003800000 */
[----:B------:R-:W-:-:S05]  /*3b90*/  FFMA R49, R49, R23, R14 ;  /* 0x0000001731317223 */ /* 0x000fca000000000e */
[----:B------:R0:W-:Y:S05]  /*3ba0*/  @P1 STG.E desc[UR40][R10.64+0xc4], R49 ;  /* 0x0000c4310a001986 */ /* 0x0001ea000c101928 */
[----:B------:R-:W-:Y:S05]  /*3bb0*/  @!P2 BRA `(.L_x_83) ;  /* 0x000000000004a947 */ /* 0x000fea0003800000 */
[----:B------:R0:W5:Y:S02]  /*3bc0*/  LDG.E.LTC128B R25, desc[UR40][R8.64+0xc0] ;  /* 0x0000c02808197981 */ /* 0x000164000c1e1920 */
.L_x_83:
[----:B------:R-:W-:Y:S05]  /*3bd0*/  BSYNC B1 ;  /* 0x0000000000017941 */ /* 0x000fea0003800000 */
.L_x_82:
        /* <DEDUP_REMOVED lines=8> */
.L_x_85:
[----:B------:R-:W-:Y:S05]  /*3c60*/  BSYNC B1 ;  /* 0x0000000000017941 */ /* 0x000fea0003800000 */
.L_x_84:
[----:B-----5:R-:W-:Y:S01]  /*3c70*/  FMUL R14, R25, R58 ;  /* 0x0000003a190e7220 */ /* 0x020fe20000400000 */
[----:B------:R-:W-:Y:S01]  /*3c80*/  ISETP.GT.AND P2, PT, R6, 0x39, PT ;  /* 0x000000390600780c */ /* 0x000fe20003f44270 */
[----:B------:R-:W-:Y:S01]  /*3c90*/  @P0 IMAD.MOV.U32 R6, RZ, RZ, R12 ;  /* 0x000000ffff060224 */ /* 0x000fe200078e000c */
[----:B------:R-:W-:Y:S01]  /*3ca0*/  ISETP.GT.AND P3, PT, R3, RZ, P1 ;  /* 0x000000ff0300720c */ /* 0x000fe20000f64270 */
[----:B------:R-:W-:Y:S01]  /*3cb0*/  FFMA R51, R51, R23, R14 ;  /* 0x0000001733337223 */ /* 0x000fe2000000000e */
[----:B--2---:R-:W-:Y:S01]  /*3cc0*/  @P0 IMAD.MOV.U32 R7, RZ, RZ, R13 ;  /* 0x000000ffff070224 */ /* 0x004fe200078e000d */
[----:B------:R-:W-:Y:S04]  /*3cd0*/  BSSY B1, `(.L_x_86) ;  /* 0x0000004000017945 */ /* 0x000fe80003800000 */
[----:B------:R2:W-:Y:S06]  /*3ce0*/  @P0 STG.E desc[UR40][R6.64+0xc4], R51 ;  /* 0x0000c43306000986 */ /* 0x0005ec000c101928 */
[----:B------:R-:W-:Y:S05]  /*3cf0*/  @!P3 BRA `(.L_x_87) ;  /* 0x000000000004b947 */ /* 0x000fea0003800000 */
[----:B------:R0:W5:Y:S02]  /*3d00*/  LDG.E.LTC128B R25, desc[UR40][R4.64+0xe0] ;  /* 0x0000e02804197981 */ /* 0x000164000c1e1920 */
.L_x_87:
[----:B------:R-:W-:Y:S05]  /*3d10*/  BSYNC B1 ;  /* 0x0000000000017941 */ /* 0x000fea0003800000 */
.L_x_86:
[----:B--2--5:R-:W-:Y:S01]  /*3d20*/  FMUL R7, R25, R58 ;  /* 0x0000003a19077220 */ /* 0x024fe20000400000 */
[----:B------:R-:W-:Y:S01]  /*3d30*/  @P3 IMAD.MOV.U32 R6, RZ, RZ, R10 ;  /* 0x000000ffff063224 */ /* 0x000fe200078e000a */
[----:B------:R-:W-:Y:S01]  /*3d40*/  ISETP.GT.AND P0, PT, R3, RZ, P2 ;  /* 0x000000ff0300720c */ /* 0x000fe20001704270 */
[----:B------:R-:W-:Y:S01]  /*3d50*/  BSSY B1, `(.L_x_88) ;  /* 0x0000006000017945 */ /* 0x000fe20003800000 */
[----:B------:R-:W-:Y:S01]  /*3d60*/  FFMA R15, R52, R23, R7 ;  /* 0x00000017340f7223 */ /* 0x000fe20000000007 */
[----:B------:R-:W-:-:S05]  /*3d70*/  @P3 IMAD.MOV.U32 R7, RZ, RZ, R11 ;  /* 0x000000ffff073224 */ /* 0x000fca00078e000b */
[----:B------:R2:W-:Y:S05]  /*3d80*/  @P3 STG.E desc[UR40][R6.64+0xe0], R15 ;  /* 0x0000e00f06003986 */ /* 0x0005ea000c101928 */
[----:B------:R-:W-:Y:S05]  /*3d90*/  @!P0 BRA `(.L_x_89) ;  /* 0x0000000000048947 */ /* 0x000fea0003800000 */
[----:B------:R0:W5:Y:S02]  /*3da0*/  LDG.E.LTC128B R25, desc[UR40][R4.64+0xe4] ;  /* 0x0000e42804197981 */ /* 0x000164000c1e1920 */
.L_x_89:
[----:B------:R-:W-:Y:S05]  /*3db0*/  BSYNC B1 ;  /* 0x0000000000017941 */ /* 0x000fea0003800000 */
.L_x_88:
[----:B01--45:R-:W-:Y:S01]  /*3dc0*/  FMUL R4, R25, R58 ;  /* 0x0000003a19047220 */ /* 0x033fe20000400000 */
[----:B------:R-:W-:Y:S01]  /*3dd0*/  ISETP.GT.AND P1, PT, R3, 0x8, P1 ;  /* 0x000000080300780c */ /* 0x000fe20000f24270 */
[----:B------:R-:W-:Y:S02]  /*3de0*/  BSSY B1, `(.L_x_90) ;  /* 0x0000005000017945 */ /* 0x000fe40003800000 */
[----:B------:R-:W-:-:S05]  /*3df0*/  FFMA R53, R53, R23, R4 ;  /* 0x0000001735357223 */ /* 0x000fca0000000004 */
[----:B------:R0:W-:Y:S05]  /*3e00*/  @P0 STG.E desc[UR40][R10.64+0xe4], R53 ;  /* 0x0000e4350a000986 */ /* 0x0001ea000c101928 */
[----:B------:R-:W-:Y:S05]  /*3e10*/  @!P1 BRA `(.L_x_91) ;  /* 0x0000000000049947 */ /* 0x000fea0003800000 */
[----:B------:R1:W5:Y:S02]  /*3e20*/  LDG.E.LTC128B R25, desc[UR40][R8.64+0xe0] ;  /* 0x0000e02808197981 */ /* 0x000364000c1e1920 */
.L_x_91:
[----:B------:R-:W-:Y:S05]  /*3e30*/  BSYNC B1 ;  /* 0x0000000000017941 */ /* 0x000fea0003800000 */
.L_x_90:
[----:B-----5:R-:W-:Y:S01]  /*3e40*/  FMUL R5, R25, R58 ;  /* 0x0000003a19057220 */ /* 0x020fe20000400000 */
[----:B------:R-:W-:Y:S01]  /*3e50*/  @P1 IMAD.MOV.U32 R4, RZ, RZ, R12 ;  /* 0x000000ffff041224 */ /* 0x000fe200078e000c */
[----:B------:R-:W-:Y:S01]  /*3e60*/  ISETP.GT.AND P2, PT, R3, 0x8, P2 ;  /* 0x000000080300780c */ /* 0x000fe20001744270 */
[----:B------:R-:W-:Y:S01]  /*3e70*/  BSSY B1, `(.L_x_92) ;  /* 0x0000006000017945 */ /* 0x000fe20003800000 */
[----:B--2---:R-:W-:Y:S01]  /*3e80*/  FFMA R7, R54, R23, R5 ;  /* 0x0000001736077223 */ /* 0x004fe20000000005 */
[----:B------:R-:W-:-:S05]  /*3e90*/  @P1 IMAD.MOV.U32 R5, RZ, RZ, R13 ;  /* 0x000000ffff051224 */ /* 0x000fca00078e000d */
[----:B------:R2:W-:Y:S05]  /*3ea0*/  @P1 STG.E desc[UR40][R4.64+0xe0], R7 ;  /* 0x0000e00704001986 */ /* 0x0005ea000c101928 */
[----:B------:R-:W-:Y:S05]  /*3eb0*/  @!P2 BRA `(.L_x_93) ;  /* 0x000000000004a947 */ /* 0x000fea0003800000 */
[----:B------:R4:W5:Y:S02]  /*3ec0*/  LDG.E.LTC128B R25, desc[UR40][R8.64+0xe4] ;  /* 0x0000e42808197981 */ /* 0x000964000c1e1920 */
.L_x_93:
[----:B------:R-:W-:Y:S05]  /*3ed0*/  BSYNC B1 ;  /* 0x0000000000017941 */ /* 0x000fea0003800000 */
.L_x_92:
[----:B--2--5:R-:W-:-:S04]  /*3ee0*/  FMUL R4, R25, R58 ;  /* 0x0000003a19047220 */ /* 0x024fc80000400000 */
[----:B------:R-:W-:Y:S01]  /*3ef0*/  FFMA R55, R55, R23, R4 ;  /* 0x0000001737377223 */ /* 0x000fe20000000004 */
[----:B------:R-:W-:Y:S06]  /*3f00*/  @!P2 BRA `(.L_x_94) ;  /* 0x0000000400f0a947 */ /* 0x000fec0003800000 */
[----:B------:R2:W-:Y:S01]  /*3f10*/  STG.E desc[UR40][R12.64+0xe4], R55 ;  /* 0x0000e4370c007986 */ /* 0x0005e2000c101928 */
[----:B------:R-:W-:Y:S05]  /*3f20*/  BRA `(.L_x_94) ;  /* 0x0000000400e87947 */ /* 0x000fea0003800000 */
.L_x_33:
[----:B------:R-:W-:Y:S01]  /*3f30*/  ISETP.GT.AND P0, PT, R6, 0x1, PT ;  /* 0x000000010600780c */ /* 0x000fe20003f04270 */
[----:B------:R-:W-:Y:S01]  /*3f40*/  ULDC.64 UR4, c[0x0][0x5c0] ;  /* 0x0001700000047ab9 */ /* 0x000fe20000000a00 */
[-C--:B------:R-:W-:Y:S01]  /*3f50*/  FMUL R7, R24, R23.reuse ;  /* 0x0000001718077220 */ /* 0x080fe20000400000 */
[C---:B------:R-:W-:Y:S01]  /*3f60*/  LEA R4, P4, R72.reuse, UR4, 0x2 ;  /* 0x0000000448047c11 */ /* 0x040fe2000f8810ff */
[-C--:B------:R-:W-:Y:S01]  /*3f70*/  FMUL R25, R25, R23.reuse ;  /* 0x0000001719197220 */ /* 0x080fe20000400000 */
[----:B------:R-:W-:Y:S01]  /*3f80*/  ISETP.GT.AND P2, PT, R3, RZ, P0 ;  /* 0x000000ff0300720c */ /* 0x000fe20000744270 */
[-C--:B------:R-:W-:Y:S01]  /*3f90*/  FMUL R27, R27, R23.reuse ;  /* 0x000000171b1b7220 */ /* 0x080fe20000400000 */
[----:B------:R-:W-:Y:S01]  /*3fa0*/  LEA.HI.X R5, R72, UR5, R81, 0x2, P4 ;  /* 0x0000000548057c11 */ /* 0x000fe2000a0f1451 */
[-C--:B------:R-:W-:Y:S01]  /*3fb0*/  FMUL R11, R28, R23.reuse ;  /* 0x000000171c0b7220 */ /* 0x080fe20000400000 */
[----:B------:R-:W-:Y:S01]  /*3fc0*/  ISETP.GT.AND P3, PT, R3, 0x8, P3 ;  /* 0x000000080300780c */ /* 0x000fe20001f64270 */
[-C--:B------:R-:W-:Y:S01]  /*3fd0*/  FMUL R29, R29, R23.reuse ;  /* 0x000000171d1d7220 */ /* 0x080fe20000400000 */
[----:B------:R-:W-:Y:S01]  /*3fe0*/  ISETP.GT.AND P0, PT, R3, 0x8, P0 ;  /* 0x000000080300780c */ /* 0x000fe20000704270 */
[----:B------:R0:W-:Y:S01]  /*3ff0*/  @P1 STG.E desc[UR40][R4.64], R7 ;  /* 0x0000000704001986 */ /* 0x0001e2000c101928 */
[C---:B------:R-:W-:Y:S01]  /*4000*/  ISETP.GT.AND P5, PT, R6.reuse, 0x8, PT ;  /* 0x000000080600780c */ /* 0x040fe20003fa4270 */
[-C--:B------:R-:W-:Y:S01]  /*4010*/  FMUL R31, R31, R23.reuse ;  /* 0x000000171f1f7220 */ /* 0x080fe20000400000 */
[----:B------:R-:W-:Y:S01]  /*4020*/  SHF.L.U64.HI R9, R59, 0x2, R60 ;  /* 0x000000023b097819 */ /* 0x000fe2000001023c */
[-C--:B------:R-:W-:Y:S01]  /*4030*/  FMUL R33, R33, R23.reuse ;  /* 0x0000001721217220 */ /* 0x080fe20000400000 */
[----:B------:R-:W-:Y:S01]  /*4040*/  LEA R8, P1, R59, R4, 0x2 ;  /* 0x000000043b087211 */ /* 0x000fe200078210ff */
[----:B------:R-:W-:Y:S01]  /*4050*/  @P2 STG.E desc[UR40][R4.64+0x4], R25 ;  /* 0x0000041904002986 */ /* 0x000fe2000c101928 */
[----:B------:R-:W-:Y:S01]  /*4060*/  ISETP.GT.AND P4, PT, R6, 0x9, PT ;  /* 0x000000090600780c */ /* 0x000fe20003f84270 */
[-C--:B------:R-:W-:Y:S01]  /*4070*/  FMUL R35, R35, R23.reuse ;  /* 0x0000001723237220 */ /* 0x080fe20000400000 */
[----:B------:R-:W-:Y:S01]  /*4080*/  ISETP.GT.AND P2, PT, R3, RZ, P5 ;  /* 0x000000ff0300720c */ /* 0x000fe20002f44270 */
[----:B------:R-:W-:Y:S01]  /*4090*/  IMAD.X R9, R9, 0x1, R5, P1 ;  /* 0x0000000109097824 */ /* 0x000fe200008e0605 */
[C---:B------:R-:W-:Y:S01]  /*40a0*/  ISETP.GT.AND P1, PT, R3.reuse, RZ, P4 ;  /* 0x000000ff0300720c */ /* 0x040fe20002724270 */
[-C--:B0-----:R-:W-:Y:S01]  /*40b0*/  FMUL R7, R26, R23.reuse ;  /* 0x000000171a077220 */ /* 0x081fe20000400000 */
[----:B------:R-:W-:Y:S01]  /*40c0*/  ISETP.GT.AND P4, PT, R3, 0x8, P4 ;  /* 0x000000080300780c */ /* 0x000fe20002784270 */
[-C--:B------:R-:W-:Y:S01]  /*40d0*/  FMUL R37, R37, R23.reuse ;  /* 0x0000001725257220 */ /* 0x080fe20000400000 */
[-C--:B------:R-:W-:Y:S01]  /*40e0*/  FMUL R39, R39, R23.reuse ;  /* 0x0000001727277220 */ /* 0x080fe20000400000 */
[-C--:B------:R-:W-:Y:S01]  /*40f0*/  FMUL R41, R41, R23.reuse ;  /* 0x0000001729297220 */ /* 0x080fe20000400000 */
[----:B------:R0:W-:Y:S01]  /*4100*/  @P3 STG.E desc[UR40][R8.64], R7 ;  /* 0x0000000708003986 */ /* 0x0001e2000c101928 */
[C---:B------:R-:W-:Y:S01]  /*4110*/  ISETP.GT.AND P3, PT, R6.reuse, 0x11, PT ;  /* 0x000000110600780c */ /* 0x040fe20003f64270 */
[-C--:B------:R-:W-:Y:S01]  /*4120*/  FMUL R43, R43, R23.reuse ;  /* 0x000000172b2b7220 */ /* 0x080fe20000400000 */
[-C--:B------:R-:W-:Y:S01]  /*4130*/  FMUL R45, R45, R23.reuse ;  /* 0x000000172d2d7220 */ /* 0x080fe20000400000 */
[----:B------:R-:W-:Y:S01]  /*4140*/  @P0 STG.E desc[UR40][R8.64+0x4], R27 ;  /* 0x0000041b08000986 */ /* 0x000fe2000c101928 */
[----:B------:R-:W-:Y:S01]  /*4150*/  ISETP.GT.AND P0, PT, R3, 0x8, P5 ;  /* 0x000000080300780c */ /* 0x000fe20002f04270 */
[-C--:B------:R-:W-:Y:S01]  /*4160*/  FMUL R47, R47, R23.reuse ;  /* 0x000000172f2f7220 */ /* 0x080fe20000400000 */
[----:B------:R-:W-:Y:S01]  /*4170*/  ISETP.GT.AND P5, PT, R6, 0x10, PT ;  /* 0x000000100600780c */ /* 0x000fe20003fa4270 */
[----:B------:R1:W-:Y:S01]  /*4180*/  @P2 STG.E desc[UR40][R4.64+0x20], R11 ;  /* 0x0000200b04002986 */ /* 0x0003e2000c101928 */
[-C--:B------:R-:W-:Y:S01]  /*4190*/  FMUL R49, R49, R23.reuse ;  /* 0x0000001731317220 */ /* 0x080fe20000400000 */
[-C--:B------:R-:W-:Y:S01]  /*41a0*/  FMUL R51, R51, R23.reuse ;  /* 0x0000001733337220 */ /* 0x080fe20000400000 */
[C---:B------:R-:W-:Y:S01]  /*41b0*/  ISETP.GT.AND P2, PT, R3.reuse, RZ, P5 ;  /* 0x000000ff0300720c */ /* 0x040fe20002f44270 */
[----:B------:R-:W-:Y:S01]  /*41c0*/  @P1 STG.E desc[UR40][R4.64+0x24], R29 ;  /* 0x0000241d04001986 */ /* 0x000fe2000c101928 */
[-C--:B0-----:R-:W-:Y:S01]  /*41d0*/  FMUL R7, R30, R23.reuse ;  /* 0x000000171e077220 */ /* 0x081fe20000400000 */
[----:B------:R-:W-:Y:S01]  /*41e0*/  ISETP.GT.AND P1, PT, R3, RZ, P3 ;  /* 0x000000ff0300720c */ /* 0x000fe20001f24270 */
[-C--:B------:R-:W-:Y:S01]  /*41f0*/  FMUL R53, R53, R23.reuse ;  /* 0x0000001735357220 */ /* 0x080fe20000400000 */
[C---:B------:R-:W-:Y:S01]  /*4200*/  ISETP.GT.AND P3, PT, R3.reuse, 0x8, P3 ;  /* 0x000000080300780c */ /* 0x040fe20001f64270 */
[-C--:B------:R-:W-:Y:S01]  /*4210*/  FMUL R13, R54, R23.reuse ;  /* 0x00000017360d7220 */ /* 0x080fe20000400000 */
[----:B------:R0:W-:Y:S01]  /*4220*/  @P0 STG.E desc[UR40][R8.64+0x20], R7 ;  /* 0x0000200708000986 */ /* 0x0001e2000c101928 */
[----:B------:R-:W-:Y:S01]  /*4230*/  ISETP.GT.AND P0, PT, R3, 0x8, P5 ;  /* 0x000000080300780c */ /* 0x000fe20002f04270 */
[-C--:B-1----:R-:W-:Y:S01]  /*4240*/  FMUL R11, R32, R23.reuse ;  /* 0x00000017200b7220 */ /* 0x082fe20000400000 */
[C---:B------:R-:W-:Y:S01]  /*4250*/  ISETP.GT.AND P5, PT, R6.reuse, 0x18, PT ;  /* 0x000000180600780c */ /* 0x040fe20003fa4270 */
[----:B------:R-:W-:Y:S01]  /*4260*/  @P4 STG.E desc[UR40][R8.64+0x24], R31 ;  /* 0x0000241f08004986 */ /* 0x000fe2000c101928 */
[----:B------:R-:W-:Y:S01]  /*4270*/  ISETP.GT.AND P4, PT, R6, 0x19, PT ;  /* 0x000000190600780c */ /* 0x000fe20003f84270 */
[----:B------:R-:W-:-:S02]  /*4280*/  FMUL R55, R55, R23 ;  /* 0x0000001737377220 */ /* 0x000fc40000400000 */
[----:B------:R1:W-:Y:S01]  /*4290*/  @P2 STG.E desc[UR40][R4.64+0x40], R11 ;  /* 0x0000400b04002986 */ /* 0x0003e2000c101928 */
[----:B------:R-:W-:-:S03]  /*42a0*/  ISETP.GT.AND P2, PT, R3, RZ, P5 ;  /* 0x000000ff0300720c */ /* 0x000fc60002f44270 */
[----:B------:R-:W-:Y:S01]  /*42b0*/  @P1 STG.E desc[UR40][R4.64+0x44], R33 ;  /* 0x0000442104001986 */ /* 0x000fe2000c101928 */
[C---:B------:R-:W-:Y:S01]  /*42c0*/  ISETP.GT.AND P1, PT, R3.reuse, RZ, P4 ;  /* 0x000000ff0300720c */ /* 0x040fe20002724270 */
[----:B0-----:R-:W-:Y:S01]  /*42d0*/  FMUL R7, R34, R23 ;  /* 0x0000001722077220 */ /* 0x001fe20000400000 */
[----:B------:R-:W-:-:S04]  /*42e0*/  ISETP.GT.AND P4, PT, R3, 0x8, P4 ;  /* 0x000000080300780c */ /* 0x000fc80002784270 */
[----:B------:R0:W-:Y:S01]  /*42f0*/  @P0 STG.E desc[UR40][R8.64+0x40], R7 ;  /* 0x0000400708000986 */ /* 0x0001e2000c101928 */
[----:B-1----:R-:W-:Y:S01]  /*4300*/  FMUL R11, R36, R23 ;  /* 0x00000017240b7220 */ /* 0x002fe20000400000 */
[----:B------:R-:W-:Y:S02]  /*4310*/  ISETP.GT.AND P0, PT, R3, 0x8, P5 ;  /* 0x000000080300780c */ /* 0x000fe40002f04270 */
[----:B------:R-:W-:Y:S01]  /*4320*/  @P3 STG.E desc[UR40][R8.64+0x44], R35 ;  /* 0x0000442308003986 */ /* 0x000fe2000c101928 */
[----:B------:R-:W-:-:S03]  /*4330*/  ISETP.GT.AND P5, PT, R6, 0x20, PT ;  /* 0x000000200600780c */ /* 0x000fc60003fa4270 */
[----:B------:R1:W-:Y:S01]  /*4340*/  @P2 STG.E desc[UR40][R4.64+0x60], R11 ;  /* 0x0000600b04002986 */ /* 0x0003e2000c101928 */
[----:B------:R-:W-:Y:S02]  /*4350*/  ISETP.GT.AND P2, PT, R6, 0x21, PT ;  /* 0x000000210600780c */ /* 0x000fe40003f44270 */
[C---:B------:R-:W-:Y:S01]  /*4360*/  ISETP.GT.AND P3, PT, R3.reuse, RZ, P5 ;  /* 0x000000ff0300720c */ /* 0x040fe20002f64270 */
[----:B------:R-:W-:Y:S01]  /*4370*/  @P1 STG.E desc[UR40][R4.64+0x64], R37 ;  /* 0x0000642504001986 */ /* 0x000fe2000c101928 */
[C---:B------:R-:W-:Y:S01]  /*4380*/  ISETP.GT.AND P1, PT, R3.reuse, RZ, P2 ;  /* 0x000000ff0300720c */ /* 0x040fe20001724270 */
[----:B0-----:R-:W-:Y:S01]  /*4390*/  FMUL R7, R38, R23 ;  /* 0x0000001726077220 */ /* 0x001fe20000400000 */
[----:B------:R-:W-:-:S04]  /*43a0*/  ISETP.GT.AND P2, PT, R3, 0x8, P2 ;  /* 0x000000080300780c */ /* 0x000fc80001744270 */
[----:B------:R0:W-:Y:S01]  /*43b0*/  @P0 STG.E desc[UR40][R8.64+0x60], R7 ;  /* 0x0000600708000986 */ /* 0x0001e2000c101928 */
[----:B-1----:R-:W-:Y:S01]  /*43c0*/  FMUL R11, R40, R23 ;  /* 0x00000017280b7220 */ /* 0x002fe20000400000 */
[----:B------:R-:W-:Y:S02]  /*43d0*/  ISETP.GT.AND P0, PT, R3, 0x8, P5 ;  /* 0x000000080300780c */ /* 0x000fe40002f04270 */
[----:B------:R-:W-:Y:S04]  /*43e0*/  @P4 STG.E desc[UR40][R8.64+0x64], R39 ;  /* 0x0000642708004986 */ /* 0x000fe8000c101928 */
[----:B------:R1:W-:Y:S01]  /*43f0*/  @P3 STG.E desc[UR40][R4.64+0x80], R11 ;  /* 0x0000800b04003986 */ /* 0x0003e2000c101928 */
[----:B------:R-:W-:-:S03]  /*4400*/  ISETP.GT.AND P3, PT, R6, 0x28, PT ;  /* 0x000000280600780c */ /* 0x000fc60003f64270 */
[----:B------:R-:W-:Y:S01]  /*4410*/  @P1 STG.E desc[UR40][R4.64+0x84], R41 ;  /* 0x0000842904001986 */ /* 0x000fe2000c101928 */
[----:B------:R-:W-:Y:S01]  /*4420*/  ISETP.GT.AND P1, PT, R6, 0x29, PT ;  /* 0x000000290600780c */ /* 0x000fe20003f24270 */
[-C--:B0-----:R-:W-:Y:S01]  /*4430*/  FMUL R7, R42, R23.reuse ;  /* 0x000000172a077220 */ /* 0x081fe20000400000 */
[C---:B------:R-:W-:Y:S02]  /*4440*/  ISETP.GT.AND P5, PT, R3.reuse, RZ, P3 ;  /* 0x000000ff0300720c */ /* 0x040fe40001fa4270 */
[C---:B------:R-:W-:Y:S02]  /*4450*/  ISETP.GT.AND P4, PT, R3.reuse, RZ, P1 ;  /* 0x000000ff0300720c */ /* 0x040fe40000f84270 */
[----:B------:R0:W-:Y:S01]  /*4460*/  @P0 STG.E desc[UR40][R8.64+0x80], R7 ;  /* 0x0000800708000986 */ /* 0x0001e2000c101928 */
[----:B-1----:R-:W-:Y:S01]  /*4470*/  FMUL R11, R44, R23 ;  /* 0x000000172c0b7220 */ /* 0x002fe20000400000 */
[----:B------:R-:W-:Y:S02]  /*4480*/  ISETP.GT.AND P3, PT, R3, 0x8, P3 ;  /* 0x000000080300780c */ /* 0x000fe40001f64270 */
[----:B------:R-:W-:Y:S01]  /*4490*/  @P2 STG.E desc[UR40][R8.64+0x84], R43 ;  /* 0x0000842b08002986 */ /* 0x000fe2000c101928 */
[----:B------:R-:W-:-:S02]  /*44a0*/  ISETP.GT.AND P0, PT, R6, 0x30, PT ;  /* 0x000000300600780c */ /* 0x000fc40003f04270 */
[C---:B------:R-:W-:Y:S02]  /*44b0*/  ISETP.GT.AND P1, PT, R3.reuse, 0x8, P1 ;  /* 0x000000080300780c */ /* 0x040fe40000f24270 */
[----:B------:R-:W-:Y:S01]  /*44c0*/  ISETP.GT.AND P2, PT, R6, 0x31, PT ;  /* 0x000000310600780c */ /* 0x000fe20003f44270 */
[----:B------:R1:W-:Y:S01]  /*44d0*/  @P5 STG.E desc[UR40][R4.64+0xa0], R11 ;  /* 0x0000a00b04005986 */ /* 0x0003e2000c101928 */
[C---:B------:R-:W-:Y:S01]  /*44e0*/  ISETP.GT.AND P5, PT, R3.reuse, RZ, P0 ;  /* 0x000000ff0300720c */ /* 0x040fe200007a4270 */
[-C--:B0-----:R-:W-:Y:S01]  /*44f0*/  FMUL R7, R46, R23.reuse ;  /* 0x000000172e077220 */ /* 0x081fe20000400000 */
[C---:B------:R-:W-:Y:S01]  /*4500*/  ISETP.GT.AND P0, PT, R3.reuse, 0x8, P0 ;  /* 0x000000080300780c */ /* 0x040fe20000704270 */
[----:B------:R-:W-:Y:S01]  /*4510*/  @P4 STG.E desc[UR40][R4.64+0xa4], R45 ;  /* 0x0000a42d04004986 */ /* 0x000fe2000c101928 */
[C---:B------:R-:W-:Y:S02]  /*4520*/  ISETP.GT.AND P4, PT, R3.reuse, RZ, P2 ;  /* 0x000000ff0300720c */ /* 0x040fe40001784270 */
[----:B------:R-:W-:Y:S01]  /*4530*/  ISETP.GT.AND P2, PT, R3, 0x8, P2 ;  /* 0x000000080300780c */ /* 0x000fe20001744270 */
[----:B------:R0:W-:Y:S01]  /*4540*/  @P3 STG.E desc[UR40][R8.64+0xa0], R7 ;  /* 0x0000a00708003986 */ /* 0x0001e2000c101928 */
[----:B------:R-:W-:Y:S01]  /*4550*/  ISETP.GT.AND P3, PT, R6, 0x39, PT ;  /* 0x000000390600780c */ /* 0x000fe20003f64270 */
[----:B-1----:R-:W-:-:S02]  /*4560*/  FMUL R11, R48, R23 ;  /* 0x00000017300b7220 */ /* 0x002fc40000400000 */
[----:B------:R-:W-:Y:S01]  /*4570*/  @P1 STG.E desc[UR40][R8.64+0xa4], R47 ;  /* 0x0000a42f08001986 */ /* 0x000fe2000c101928 */
[----:B------:R-:W-:-:S03]  /*4580*/  ISETP.GT.AND P1, PT, R6, 0x38, PT ;  /* 0x000000380600780c */ /* 0x000fc60003f24270 */
[----:B------:R-:W-:Y:S01]  /*4590*/  @P0 IMAD.MOV.U32 R6, RZ, RZ, R8 ;  /* 0x000000ffff060224 */ /* 0x000fe200078e0008 */
[----:B------:R1:W-:Y:S01]  /*45a0*/  @P5 STG.E desc[UR40][R4.64+0xc0], R11 ;  /* 0x0000c00b04005986 */ /* 0x0003e2000c101928 */
[C---:B------:R-:W-:Y:S02]  /*45b0*/  ISETP.GT.AND P5, PT, R3.reuse, RZ, P3 ;  /* 0x000000ff0300720c */ /* 0x040fe40001fa4270 */
[C---:B------:R-:W-:Y:S01]  /*45c0*/  ISETP.GT.AND P3, PT, R3.reuse, 0x8, P3 ;  /* 0x000000080300780c */ /* 0x040fe20001f64270 */
[----:B------:R-:W-:Y:S01]  /*45d0*/  @P4 STG.E desc[UR40][R4.64+0xc4], R49 ;  /* 0x0000c43104004986 */ /* 0x000fe2000c101928 */
[C---:B------:R-:W-:Y:S01]  /*45e0*/  ISETP.GT.AND P4, PT, R3.reuse, RZ, P1 ;  /* 0x000000ff0300720c */ /* 0x040fe20000f84270 */
[----:B0-----:R-:W-:Y:S01]  /*45f0*/  @P0 IMAD.MOV.U32 R7, RZ, RZ, R9 ;  /* 0x000000ffff070224 */ /* 0x001fe200078e0009 */
[----:B------:R-:W-:Y:S01]  /*4600*/  ISETP.GT.AND P1, PT, R3, 0x8, P1 ;  /* 0x000000080300780c */ /* 0x000fe20000f24270 */
[-C--:B------:R-:W-:Y:S01]  /*4610*/  FMUL R3, R50, R23.reuse ;  /* 0x0000001732037220 */ /* 0x080fe20000400000 */
[----:B-1----:R-:W-:-:S04]  /*4620*/  FMUL R11, R52, R23 ;  /* 0x00000017340b7220 */ /* 0x002fc80000400000 */
[----:B------:R0:W-:Y:S02]  /*4630*/  @P0 STG.E desc[UR40][R6.64+0xc0], R3 ;  /* 0x0000c00306000986 */ /* 0x0001e4000c101928 */
[----:B0-----:R-:W-:Y:S02]  /*4640*/  @P2 IMAD.MOV.U32 R6, RZ, RZ, R8 ;  /* 0x000000ffff062224 */ /* 0x001fe400078e0008 */
[----:B------:R-:W-:-:S05]  /*4650*/  @P2 IMAD.MOV.U32 R7, RZ, RZ, R9 ;  /* 0x000000ffff072224 */ /* 0x000fca00078e0009 */
[----:B------:R-:W-:Y:S04]  /*4660*/  @P2 STG.E desc[UR40][R6.64+0xc4], R51 ;  /* 0x0000c43306002986 */ /* 0x000fe8000c101928 */
[----:B------:R-:W-:Y:S04]  /*4670*/  @P4 STG.E desc[UR40][R4.64+0xe0], R11 ;  /* 0x0000e00b04004986 */ /* 0x000fe8000c101928 */
[----:B------:R0:W-:Y:S02]  /*4680*/  @P5 STG.E desc[UR40][R4.64+0xe4], R53 ;  /* 0x0000e43504005986 */ /* 0x0001e4000c101928 */
[----:B0-----:R-:W-:-:S02]  /*4690*/  @P1 IMAD.MOV.U32 R4, RZ, RZ, R8 ;  /* 0x000000ffff041224 */ /* 0x001fc400078e0008 */
[----:B------:R-:W-:-:S05]  /*46a0*/  @P1 IMAD.MOV.U32 R5, RZ, RZ, R9 ;  /* 0x000000ffff051224 */ /* 0x000fca00078e0009 */
[----:B------:R0:W-:Y:S04]  /*46b0*/  @P1 STG.E desc[UR40][R4.64+0xe0], R13 ;  /* 0x0000e00d04001986 */ /* 0x0001e8000c101928 */
[----:B------:R0:W-:Y:S02]  /*46c0*/  @P3 STG.E desc[UR40][R8.64+0xe4], R55 ;  /* 0x0000e43708003986 */ /* 0x0001e4000c101928 */
.L_x_94:
[----:B------:R-:W-:Y:S05]  /*46d0*/  BSYNC B0 ;  /* 0x0000000000007941 */ /* 0x000fea0003800000 */
.L_x_32:
[----:B------:R-:W-:Y:S01]  /*46e0*/  IADD3 R16, P0, R16, UR38, RZ ;  /* 0x0000002610107c10 */ /* 0x000fe2000ff1e0ff */
[----:B------:R-:W-:Y:S01]  /*46f0*/  ULDC.64 UR4, c[0x0][0x650] ;  /* 0x0001940000047ab9 */ /* 0x000fe20000000a00 */
[----:B------:R-:W-:Y:S01]  /*4700*/  PRMT R3, RZ, 0x7610, R3 ;  /* 0x00007610ff037816 */ /* 0x000fe20000000003 */
[----:B------:R-:W-:Y:S01]  /*4710*/  IMAD.MOV.U32 R70, RZ, RZ, -0x1 ;  /* 0xffffffffff467424 */ /* 0x000fe200078e00ff */
[----:B------:R-:W-:Y:S01]  /*4720*/  IADD3.X R17, R17, UR37, RZ, P0, !PT ;  /* 0x0000002511117c10 */ /* 0x000fe200087fe4ff */
[----:B------:R-:W-:Y:S01]  /*4730*/  IMAD.MOV.U32 R69, RZ, RZ, -0x1 ;  /* 0xffffffffff457424 */ /* 0x000fe200078e00ff */
[----:B------:R-:W-:-:S04]  /*4740*/  ISETP.GE.U32.AND P0, PT, R16, UR4, PT ;  /* 0x0000000410007c0c */ /* 0x000fc8000bf06070 */
[----:B------:R-:W-:-:S13]  /*4750*/  ISETP.GE.U32.AND.EX P0, PT, R17, UR5, PT, P0 ;  /* 0x0000000511007c0c */ /* 0x000fda000bf06100 */
[----:B------:R-:W-:Y:S05]  /*4760*/  @P0 BRA `(.L_x_95) ;  /* 0x00000004004c0947 */ /* 0x000fea0003800000 */
[----:B0-----:R-:W0:Y:S01]  /*4770*/  LDC.64 R10, c[0x0][0x628] ;  /* 0x00018a00ff0a7b82 */ /* 0x001e220000000a00 */
[----:B--23--:R-:W2:Y:S01]  /*4780*/  S2R R12, SR_CTAID.X ;  /* 0x00000000000c7919 */ /* 0x00cea20000002500 */
[----:B-1--4-:R-:W-:Y:S02]  /*4790*/  IMAD.MOV.U32 R8, RZ, RZ, R16 ;  /* 0x000000ffff087224 */ /* 0x012fe400078e0010 */
[----:B------:R-:W-:Y:S01]  /*47a0*/  IMAD.MOV.U32 R9, RZ, RZ, R17 ;  /* 0x000000ffff097224 */ /* 0x000fe200078e0011 */
[----:B------:R-:W1:Y:S03]  /*47b0*/  S2R R20, SR_CTAID.Y ;  /* 0x0000000000147919 */ /* 0x000e660000002600 */
[----:B------:R-:W3:Y:S08]  /*47c0*/  LDC R0, c[0x0][0x630] ;  /* 0x00018c00ff007b82 */ /* 0x000ef00000000800 */
[----:B------:R-:W4:Y:S01]  /*47d0*/  LDC.64 R14, c[0x0][0x620] ;  /* 0x00018800ff0e7b82 */ /* 0x000f220000000a00 */
[----:B0-----:R-:W-:-:S04]  /*47e0*/  ISETP.NE.U32.AND P0, PT, R10, RZ, PT ;  /* 0x000000ff0a00720c */ /* 0x001fc80003f05070 */
[----:B------:R-:W-:-:S13]  /*47f0*/  ISETP.NE.AND.EX P0, PT, R11, RZ, PT, P0 ;  /* 0x000000ff0b00720c */ /* 0x000fda0003f05300 */
[----:B-1234-:R-:W-:Y:S05]  /*4800*/  @!P0 BRA `(.L_x_96) ;  /* 0x0000000000288947 */ /* 0x01efea0003800000 */
        /* <DEDUP_REMOVED lines=10> */
.L_x_96:
[-CC-:B------:R-:W-:Y:S01]  /*48b0*/  SHF.R.U64 R69, R8, R0.reuse, R9.reuse ;  /* 0x0000000008457219 */ /* 0x180fe20000001209 */
[----:B------:R-:W0:Y:S01]  /*48c0*/  LDC.64 R26, c[0x0][0x640] ;  /* 0x00019000ff1a7b82 */ /* 0x000e220000000a00 */
[----:B------:R-:W-:Y:S01]  /*48d0*/  SHF.R.U32.HI R0, RZ, R0, R9 ;  /* 0x00000000ff007219 */ /* 0x000fe20000011609 */
[----:B------:R-:W-:Y:S01]  /*48e0*/  ULDC UR4, c[0x0][0x150] ;  /* 0x0000540000047ab9 */ /* 0x000fe20000000800 */
[----:B------:R-:W-:Y:S02]  /*48f0*/  IADD3 R3, P0, RZ, -R69, RZ ;  /* 0x80000045ff037210 */ /* 0x000fe40007f1e0ff */
[----:B------:R-:W-:-:S03]  /*4900*/  I2FP.F32.U32 R7, R12 ;  /* 0x0000000c00077245 */ /* 0x000fc60000201000 */
[----:B------:R-:W1:Y:S01]  /*4910*/  LDC R6, c[0x0][0x618] ;  /* 0x00018600ff067b82 */ /* 0x000e620000000800 */
[----:B------:R-:W-:Y:S02]  /*4920*/  IMAD.X R5, RZ, RZ, ~R0, P0 ;  /* 0x000000ffff057224 */ /* 0x000fe400000e0e00 */
[----:B------:R-:W-:Y:S01]  /*4930*/  FMUL R7, R7, UR4 ;  /* 0x0000000407077c20 */ /* 0x000fe20008400000 */
[----:B------:R-:W-:Y:S01]  /*4940*/  ULDC UR4, c[0x0][0x154] ;  /* 0x0000550000047ab9 */ /* 0x000fe20000000800 */
[-C--:B------:R-:W-:Y:S02]  /*4950*/  IMAD R0, R5, R14.reuse, RZ ;  /* 0x0000000e05007224 */ /* 0x080fe400078e02ff */
[C---:B------:R-:W-:Y:S01]  /*4960*/  IMAD.WIDE.U32 R4, R3.reuse, R14, R16 ;  /* 0x0000000e03047225 */ /* 0x040fe200078e0010 */
[----:B------:R-:W2:Y:S01]  /*4970*/  LDC R8, c[0x0][0x608] ;  /* 0x00018200ff087b82 */ /* 0x000ea20000000800 */
[----:B------:R-:W3:Y:S02]  /*4980*/  F2I.U32.TRUNC.NTZ R7, R7 ;  /* 0x0000000700077305 */ /* 0x000ee4000020f000 */
[----:B------:R-:W-:Y:S01]  /*4990*/  IMAD R3, R3, R15, R0 ;  /* 0x0000000f03037224 */ /* 0x000fe200078e0200 */
[----:B------:R-:W-:-:S03]  /*49a0*/  I2FP.F32.U32 R0, R20 ;  /* 0x0000001400007245 */ /* 0x000fc60000201000 */
[----:B------:R-:W-:Y:S01]  /*49b0*/  IMAD.IADD R3, R5, 0x1, R3 ;  /* 0x0000000105037824 */ /* 0x000fe200078e0203 */
[----:B------:R-:W4:Y:S01]  /*49c0*/  LDC R11, c[0x0][0x658] ;  /* 0x00019600ff0b7b82 */ /* 0x000f220000000800 */
[----:B0-----:R-:W-:-:S04]  /*49d0*/  ISETP.NE.U32.AND P0, PT, R26, RZ, PT ;  /* 0x000000ff1a00720c */ /* 0x001fc80003f05070 */
[----:B------:R-:W-:-:S03]  /*49e0*/  ISETP.NE.AND.EX P0, PT, R27, RZ, PT, P0 ;  /* 0x000000ff1b00720c */ /* 0x000fc60003f05300 */
[----:B------:R-:W0:Y:S01]  /*49f0*/  LDC R9, c[0x0][0x144] ;  /* 0x00005100ff097b82 */ /* 0x000e220000000800 */
[-C--:B-1----:R-:W-:Y:S01]  /*4a00*/  SHF.R.U64 R10, R4, R6.reuse, R3 ;  /* 0x00000006040a7219 */ /* 0x082fe20000001203 */
[----:B---3--:R-:W-:Y:S01]  /*4a10*/  IMAD.MOV R7, RZ, RZ, -R7 ;  /* 0x000000ffff077224 */ /* 0x008fe200078e0a07 */
[----:B------:R-:W-:Y:S01]  /*4a20*/  SHF.R.U32.HI R3, RZ, R6, R3 ;  /* 0x00000006ff037219 */ /* 0x000fe20000011603 */
[----:B------:R-:W-:-:S04]  /*4a30*/  FMUL R6, R0, UR4 ;  /* 0x0000000400067c20 */ /* 0x000fc80008400000 */
[----:B------:R-:W1:Y:S01]  /*4a40*/  LDC R21, c[0x0][0x148] ;  /* 0x00005200ff157b82 */ /* 0x000e620000000800 */
[----:B------:R3:W0:Y:S01]  /*4a50*/  F2I.U32.TRUNC.NTZ R14, R6 ;  /* 0x00000006000e7305 */ /* 0x000622000020f000 */
[-CC-:B--2---:R-:W-:Y:S02]  /*4a60*/  SHF.R.U64 R13, R10, R8.reuse, R3.reuse ;  /* 0x000000080a0d7219 */ /* 0x184fe40000001203 */
[----:B------:R-:W-:-:S04]  /*4a70*/  SHF.R.U32.HI R0, RZ, R8, R3 ;  /* 0x00000008ff007219 */ /* 0x000fc80000011603 */
[----:B------:R-:W2:Y:S01]  /*4a80*/  LDC R24, c[0x0][0x648] ;  /* 0x00019200ff187b82 */ /* 0x000ea20000000800 */
[-CC-:B----4-:R-:W-:Y:S02]  /*4a90*/  SHF.R.U64 R15, R13, R11.reuse, R0.reuse ;  /* 0x0000000b0d0f7219 */ /* 0x190fe40000001200 */
[----:B------:R-:W-:-:S03]  /*4aa0*/  SHF.R.U32.HI R5, RZ, R11, R0 ;  /* 0x0000000bff057219 */ /* 0x000fc60000011600 */
[----:B------:R-:W-:Y:S02]  /*4ab0*/  IMAD.MOV.U32 R4, RZ, RZ, R15 ;  /* 0x000000ffff047224 */ /* 0x000fe400078e000f */
[----:B------:R-:W4:Y:S01]  /*4ac0*/  LDC R28, c[0x0][0x638] ;  /* 0x00018e00ff1c7b82 */ /* 0x000f220000000800 */
[----:B0-----:R-:W-:-:S07]  /*4ad0*/  IMAD R25, R9, R7, R12 ;  /* 0x0000000709197224 */ /* 0x001fce00078e020c */
[----:B------:R-:W0:Y:S08]  /*4ae0*/  LDC R29, c[0x0][0x610] ;  /* 0x00018400ff1d7b82 */ /* 0x000e300000000800 */
[----:B------:R-:W0:Y:S01]  /*4af0*/  LDC R30, c[0x0][0x600] ;  /* 0x00018000ff1e7b82 */ /* 0x000e220000000800 */
[----:B-123--:R-:W-:Y:S05]  /*4b00*/  @!P0 BRA `(.L_x_97) ;  /* 0x0000000000288947 */ /* 0x00efea0003800000 */
[----:B------:R-:W1:Y:S02]  /*4b10*/  LDC R0, c[0x0][0x64c] ;  /* 0x00019300ff007b82 */ /* 0x000e640000000800 */
[----:B-1----:R-:W-:-:S05]  /*4b20*/  IADD3 R3, P0, R15, R0, RZ ;  /* 0x000000000f037210 */ /* 0x002fca0007f1e0ff */
        /* <DEDUP_REMOVED lines=8> */
.L_x_97:
[----:B------:R-:W-:Y:S01]  /*4bb0*/  ISETP.NE.AND P0, PT, R2, 0x1, PT ;  /* 0x000000010200780c */ /* 0x000fe20003f05270 */
[----:B------:R-:W-:Y:S01]  /*4bc0*/  IMAD.MOV R14, RZ, RZ, -R14 ;  /* 0x000000ffff0e7224 */ /* 0x000fe200078e0a0e */
[----:B------:R-:W-:Y:S02]  /*4bd0*/  SHF.R.U64 R3, R4, R24, R5 ;  /* 0x0000001804037219 */ /* 0x000fe40000001205 */
[----:B------:R-:W-:Y:S02]  /*4be0*/  LOP3.LUT R0, R13, R66, RZ, 0xc0, !PT ;  /* 0x000000420d007212 */ /* 0x000fe400078ec0ff */
[----:B------:R-:W-:Y:S01]  /*4bf0*/  LOP3.LUT R10, R10, R65, RZ, 0xc0, !PT ;  /* 0x000000410a0a7212 */ /* 0x000fe200078ec0ff */
[----:B------:R-:W-:Y:S02]  /*4c00*/  IMAD.MOV R4, RZ, RZ, -R3 ;  /* 0x000000ffff047224 */ /* 0x000fe400078e0a03 */
[----:B------:R-:W-:Y:S02]  /*4c10*/  IMAD R0, R61, R3, R0 ;  /* 0x000000033d007224 */ /* 0x000fe400078e0200 */
[----:B----4-:R-:W-:-:S02]  /*4c20*/  IMAD R3, R4, R28, R15 ;  /* 0x0000001c04037224 */ /* 0x010fc400078e020f */
[----:B------:R-:W-:Y:S02]  /*4c30*/  @P0 IMAD R25, R21, R14, R20 ;  /* 0x0000000e15190224 */ /* 0x000fe400078e0214 */
[----:B0-----:R-:W-:Y:S02]  /*4c40*/  IMAD R5, R3, R30, R10 ;  /* 0x0000001e03057224 */ /* 0x001fe400078e020a */
[----:B------:R-:W-:Y:S02]  /*4c50*/  IMAD R0, R0, R29, R25 ;  /* 0x0000001d00007224 */ /* 0x000fe400078e0219 */
[----:B------:R-:W-:-:S03]  /*4c60*/  IMAD.MOV.U32 R4, RZ, RZ, 0x1 ;  /* 0x00000001ff047424 */ /* 0x000fc600078e00ff */
[----:B------:R-:W-:Y:S02]  /*4c70*/  SEL R70, R5, R0, !P0 ;  /* 0x0000000005467207 */ /* 0x000fe40004000000 */
[----:B------:R-:W-:Y:S02]  /*4c80*/  PRMT R3, R4, 0x7610, R3 ;  /* 0x0000761004037816 */ /* 0x000fe40000000003 */
[----:B------:R-:W-:-:S07]  /*4c90*/  SEL R0, R0, R5, !P0 ;  /* 0x0000000500007207 */ /* 0x000fce0004000000 */
.L_x_95:
[----:B------:R-:W-:Y:S01]  /*4ca0*/  UIADD3 UR42, UR43, UR42, URZ ;  /* 0x0000002a2b2a7290 */ /* 0x000fe2000fffe03f */
[----:B------:R-:W-:Y:S01]  /*4cb0*/  LOP3.LUT P0, RZ, R3, 0xff, RZ, 0xc0, !PT ;  /* 0x000000ff03ff7812 */ /* 0x000fe2000780c0ff */
[----:B------:R-:W-:Y:S02]  /*4cc0*/  IMAD.MOV.U32 R71, RZ, RZ, R0 ;  /* 0x000000ffff477224 */ /* 0x000fe400078e0000 */
[----:B------:R-:W-:Y:S02]  /*4cd0*/  USHF.R.U32.HI UR4, URZ, 0x1, UR42 ;  /* 0x000000013f047899 */ /* 0x000fe4000801162a */
[----:B------:R-:W-:Y:S02]  /*4ce0*/  UISETP.GT.U32.AND UP1, UPT, UR42, 0x1, UPT ;  /* 0x000000012a00788c */ /* 0x000fe4000bf24070 */
[----:B------:R-:W-:Y:S02]  /*4cf0*/  ULOP3.LUT UR4, UR4, 0x1, URZ, 0xc0, !UPT ;  /* 0x0000000104047892 */ /* 0x000fe4000f8ec03f */
[----:B------:R-:W-:-:S02]  /*4d00*/  UISETP.LT.U32.AND UP1, UPT, UR43, 0x2, UP1 ;  /* 0x000000022b00788c */ /* 0x000fc40008f21070 */
[----:B------:R-:W-:Y:S02]  /*4d10*/  UISETP.NE.U32.AND UP0, UPT, UR4, 0x1, UPT ;  /* 0x000000010400788c */ /* 0x000fe4000bf05070 */
[----:B------:R-:W-:Y:S02]  /*4d20*/  USEL UR5, URZ, 0x1, !UP1 ;  /* 0x000000013f057887 */ /* 0x000fe4000c800000 */
[----:B------:R-:W-:Y:S02]  /*4d30*/  UISETP.GT.U32.AND UP0, UPT, UR43, 0x1, !UP0 ;  /* 0x000000012b00788c */ /* 0x000fe4000c704070 */
[----:B------:R-:W-:Y:S02]  /*4d40*/  ULOP3.LUT UR42, UR42, 0x1, URZ, 0xc0, !UPT ;  /* 0x000000012a2a7892 */ /* 0x000fe4000f8ec03f */
[----:B------:R-:W-:-:S04]  /*4d50*/  USEL UR4, URZ, 0x1, !UP0 ;  /* 0x000000013f047887 */ /* 0x000fc8000c000000 */
[----:B------:R-:W-:Y:S01]  /*4d60*/  ULOP3.LUT UR36, UR4, UR36, UR5, 0x96, !UPT ;  /* 0x0000002404247292 */ /* 0x000fe2000f8e9605 */
[----:B------:R-:W-:Y:S11]  /*4d70*/  @P0 BRA `(.L_x_98) ;  /* 0xffffffc400b00947 */ /* 0x000ff6000383ffff */
[----:B------:R-:W-:Y:S05]  /*4d80*/  EXIT ;  /* 0x000000000000794d */ /* 0x000fea0003800000 */
.L_x_7:
        /* <DEDUP_REMOVED lines=26> */
.L_x_100:
[----:B------:R-:W0:Y:S01]  /*4f30*/  LDC.64 R28, c[0x0][0x640] ;  /* 0x00019000ff1c7b82 */ /* 0x000e220000000a00 */
[-CC-:B------:R-:W-:Y:S01]  /*4f40*/  SHF.R.U64 R21, R14, R6.reuse, R15.reuse ;  /* 0x000000060e157219 */ /* 0x180fe2000000120f */
[----:B------:R-:W-:Y:S01]  /*4f50*/  IMAD.MOV.U32 R30, RZ, RZ, 0x1 ;  /* 0x00000001ff1e7424 */ /* 0x000fe200078e00ff */
[----:B------:R-:W-:Y:S02]  /*4f60*/  SHF.R.U32.HI R6, RZ, R6, R15 ;  /* 0x00000006ff067219 */ /* 0x000fe4000001160f */
[----:B------:R-:W-:-:S03]  /*4f70*/  IADD3 R13, P0, RZ, -R21, RZ ;  /* 0x80000015ff0d7210 */ /* 0x000fc60007f1e0ff */
[----:B------:R-:W1:Y:S02]  /*4f80*/  LDC R12, c[0x0][0x618] ;  /* 0x00018600ff0c7b82 */ /* 0x000e640000000800 */
[----:B------:R-:W-:-:S04]  /*4f90*/  IMAD.X R9, RZ, RZ, ~R6, P0 ;  /* 0x000000ffff097224 */ /* 0x000fc800000e0e06 */
[-C--:B------:R-:W-:Y:S02]  /*4fa0*/  IMAD R6, R9, R24.reuse, RZ ;  /* 0x0000001809067224 */ /* 0x080fe400078e02ff */
[----:B------:R-:W2:Y:S01]  /*4fb0*/  LDC R14, c[0x0][0x608] ;  /* 0x00018200ff0e7b82 */ /* 0x000ea20000000800 */
[----:B------:R-:W-:-:S04]  /*4fc0*/  IMAD.WIDE.U32 R8, R13, R24, R16 ;  /* 0x000000180d087225 */ /* 0x000fc800078e0010 */
[----:B------:R-:W-:-:S03]  /*4fd0*/  IMAD R13, R13, R25, R6 ;  /* 0x000000190d0d7224 */ /* 0x000fc600078e0206 */
[----:B------:R-:W3:Y:S01]  /*4fe0*/  LDC R27, c[0x0][0x658] ;  /* 0x00019600ff1b7b82 */ /* 0x000ee20000000800 */
[----:B------:R-:W-:Y:S01]  /*4ff0*/  IMAD.IADD R9, R9, 0x1, R13 ;  /* 0x0000000109097824 */ /* 0x000fe200078e020d */
[----:B0-----:R-:W-:-:S04]  /*5000*/  ISETP.NE.U32.AND P0, PT, R28, RZ, PT ;  /* 0x000000ff1c00720c */ /* 0x001fc80003f05070 */
[----:B------:R-:W-:Y:S02]  /*5010*/  ISETP.NE.AND.EX P0, PT, R29, RZ, PT, P0 ;  /* 0x000000ff1d00720c */ /* 0x000fe40003f05300 */
[----:B------:R-:W0:Y:S01]  /*5020*/  LDC R22, c[0x0][0x600] ;  /* 0x00018000ff167b82 */ /* 0x000e220000000800 */
[-CC-:B-1----:R-:W-:Y:S01]  /*5030*/  SHF.R.U64 R10, R8, R12.reuse, R9.reuse ;  /* 0x0000000c080a7219 */ /* 0x182fe20000001209 */
[----:B------:R-:W-:Y:S01]  /*5040*/  IMAD.MOV.U32 R8, RZ, RZ, -0x1 ;  /* 0xffffffffff087424 */ /* 0x000fe200078e00ff */
[----:B------:R-:W-:-:S05]  /*5050*/  SHF.R.U32.HI R9, RZ, R12, R9 ;  /* 0x0000000cff097219 */ /* 0x000fca0000011609 */
[----:B------:R-:W1:Y:S01]  /*5060*/  LDC R24, c[0x0][0x648] ;  /* 0x00019200ff187b82 */ /* 0x000e620000000800 */
[-CC-:B--2---:R-:W-:Y:S02]  /*5070*/  SHF.R.U64 R23, R10, R14.reuse, R9.reuse ;  /* 0x0000000e0a177219 */ /* 0x184fe40000001209 */
[----:B------:R-:W-:-:S05]  /*5080*/  SHF.R.U32.HI R6, RZ, R14, R9 ;  /* 0x0000000eff067219 */ /* 0x000fca0000011609 */
[----:B------:R-:W2:Y:S01]  /*5090*/  LDC R26, c[0x0][0x638] ;  /* 0x00018e00ff1a7b82 */ /* 0x000ea20000000800 */
[-C--:B---3--:R-:W-:Y:S02]  /*50a0*/  SHF.L.U32 R8, R8, R27.reuse, RZ ;  /* 0x0000001b08087219 */ /* 0x088fe400000006ff */
[-CC-:B------:R-:W-:Y:S02]  /*50b0*/  SHF.R.U64 R25, R23, R27.reuse, R6.reuse ;  /* 0x0000001b17197219 */ /* 0x180fe40000001206 */
[----:B------:R-:W-:Y:S02]  /*50c0*/  LOP3.LUT R32, RZ, R8, RZ, 0x33, !PT ;  /* 0x00000008ff207212 */ /* 0x000fe400078e33ff */
[----:B------:R-:W-:Y:S01]  /*50d0*/  SHF.R.U32.HI R9, RZ, R27, R6 ;  /* 0x0000001bff097219 */ /* 0x000fe20000011606 */
[----:B------:R-:W3:Y:S01]  /*50e0*/  LDC R31, c[0x0][0x610] ;  /* 0x00018400ff1f7b82 */ /* 0x000ee20000000800 */
[----:B------:R-:W-:Y:S01]  /*50f0*/  IMAD.MOV.U32 R8, RZ, RZ, R25 ;  /* 0x000000ffff087224 */ /* 0x000fe200078e0019 */
[----:B------:R-:W-:Y:S06]  /*5100*/  @!P0 BRA `(.L_x_101) ;  /* 0x0000000000288947 */ /* 0x000fec0003800000 */
        /* <DEDUP_REMOVED lines=10> */
.L_x_101:
[----:B------:R-:W-:Y:S02]  /*51b0*/  ISETP.NE.AND P0, PT, R2, 0x1, PT ;  /* 0x000000010200780c */ /* 0x000fe40003f05270 */
[----:B-1----:R-:W-:Y:S01]  /*51c0*/  SHF.R.U64 R6, R8, R24, R9 ;  /* 0x0000001808067219 */ /* 0x002fe20000001209 */
[----:B0-----:R-:W-:Y:S01]  /*51d0*/  VIADD R9, R22, 0xffffffff ;  /* 0xffffffff16097836 */ /* 0x001fe20000000000 */
[----:B------:R-:W-:Y:S02]  /*51e0*/  SHF.L.U32 R30, R30, R27, RZ ;  /* 0x0000001b1e1e7219 */ /* 0x000fe400000006ff */
[----:B------:R-:W-:Y:S01]  /*51f0*/  LOP3.LUT R5, R23, R32, RZ, 0xc0, !PT ;  /* 0x0000002017057212 */ /* 0x000fe200078ec0ff */
[----:B------:R-:W-:-:S04]  /*5200*/  IMAD.MOV R8, RZ, RZ, -R6 ;  /* 0x000000ffff087224 */ /* 0x000fc800078e0a06 */
[----:B------:R-:W-:Y:S01]  /*5210*/  IMAD R6, R30, R6, R5 ;  /* 0x000000061e067224 */ /* 0x000fe200078e0205 */
[----:B------:R-:W-:Y:S01]  /*5220*/  LOP3.LUT R5, R10, R9, RZ, 0xc0, !PT ;  /* 0x000000090a057212 */ /* 0x000fe200078ec0ff */
[----:B------:R-:W-:Y:S02]  /*5230*/  @P0 IMAD R3, R7, R20, R4 ;  /* 0x0000001407030224 */ /* 0x000fe400078e0204 */
[----:B--2---:R-:W-:Y:S02]  /*5240*/  IMAD R4, R8, R26, R25 ;  /* 0x0000001a08047224 */ /* 0x004fe400078e0219 */
[----:B---3--:R-:W-:Y:S02]  /*5250*/  IMAD R3, R6, R31, R3 ;  /* 0x0000001f06037224 */ /* 0x008fe400078e0203 */
[----:B------:R-:W-:Y:S02]  /*5260*/  IMAD R4, R4, R22, R5 ;  /* 0x0000001604047224 */ /* 0x000fe400078e0205 */
[----:B------:R-:W-:-:S02]  /*5270*/  IMAD.MOV.U32 R8, RZ, RZ, 0x1 ;  /* 0x00000001ff087424 */ /* 0x000fc400078e00ff */
[----:B------:R-:W-:Y:S01]  /*5280*/  IMAD.MOV.U32 R6, RZ, RZ, R21 ;  /* 0x000000ffff067224 */ /* 0x000fe200078e0015 */
[----:B------:R-:W-:Y:S02]  /*5290*/  SEL R13, R4, R3, !P0 ;  /* 0x00000003040d7207 */ /* 0x000fe40004000000 */
[----:B------:R-:W-:-:S07]  /*52a0*/  SEL R19, R3, R4, !P0 ;  /* 0x0000000403137207 */ /* 0x000fce0004000000 */
.L_x_99:
[----:B------:R-:W-:-:S08]  /*52b0*/  NOP ;  /* 0x0000000000007918 */ /* 0x000fd00000000000 */
[----:B------:R-:W0:-:S00]  /*52c0*/  USETMAXREG.DEALLOC.CTAPOOL 0x28 ;  /* 0x00000028000079c8 */ /* 0x000e0000080e0500 */
[----:B0-----:R-:W-:-:S13]  /*52d0*/  ISETP.NE.AND P0, PT, R0, RZ, PT ;  /* 0x000000ff0000720c */ /* 0x001fda0003f05270 */
[----:B------:R-:W-:Y:S05]  /*52e0*/  @P0 EXIT ;  /* 0x000000000000094d */ /* 0x000fea0003800000 */
[----:B------:R-:W-:Y:S01]  /*52f0*/  LOP3.LUT P0, RZ, R8, 0xff, RZ, 0xc0, !PT ;  /* 0x000000ff08ff7812 */ /* 0x000fe2000780c0ff */
[----:B------:R-:W-:Y:S02]  /*5300*/  IMAD.MOV.U32 R10, RZ, RZ, 0x1 ;  /* 0x00000001ff0a7424 */ /* 0x000fe400078e00ff */
[----:B------:R-:W-:-:S10]  /*5310*/  IMAD.MOV.U32 R9, RZ, RZ, RZ ;  /* 0x000000ffff097224 */ /* 0x000fd400078e00ff */
[----:B------:R-:W-:Y:S05]  /*5320*/  @!P0 BRA `(.L_x_102) ;  /* 0x0000000c00f48947 */ /* 0x000fea0003800000 */
[----:B------:R-:W0:Y:S01]  /*5330*/  LDC R0, c[0x0][0x28c] ;  /* 0x0000a300ff007b82 */ /* 0x000e220000000800 */
[----:B------:R-:W-:Y:S01]  /*5340*/  UMOV UR7, 0x1 ;  /* 0x0000000100077882 */ /* 0x000fe20000000000 */
[----:B------:R-:W-:Y:S01]  /*5350*/  ULDC UR21, c[0x0][0x658] ;  /* 0x0001960000157ab9 */ /* 0x000fe20000000800 */
[----:B------:R-:W-:Y:S01]  /*5360*/  UMOV UR6, 0xffffffff ;  /* 0xffffffff00067882 */ /* 0x000fe20000000000 */
[----:B------:R-:W-:Y:S01]  /*5370*/  BSSY B0, `(.L_x_102) ;  /* 0x00000f8000007945 */ /* 0x000fe20003800000 */
[----:B------:R-:W-:Y:S01]  /*5380*/  USHF.L.U32 UR6, UR6, UR21, URZ ;  /* 0x0000001506067299 */ /* 0x000fe2000800063f */
[----:B------:R-:W-:Y:S01]  /*5390*/  LOP3.LUT R12, R18, 0x2, RZ, 0xfc, !PT ;  /* 0x00000002120c7812 */ /* 0x000fe200078efcff */
[----:B------:R-:W-:Y:S01]  /*53a0*/  UMOV UR31, 0x5 ;  /* 0x00000005001f7882 */ /* 0x000fe20000000000 */
[----:B------:R-:W1:Y:S01]  /*53b0*/  S2UR UR5, SR_CgaCtaId ;  /* 0x00000000000579c3 */ /* 0x000e620000008800 */
[----:B------:R-:W-:Y:S01]  /*53c0*/  IMAD.MOV.U32 R10, RZ, RZ, 0x1 ;  /* 0x00000001ff0a7424 */ /* 0x000fe200078e00ff */
[----:B------:R-:W-:Y:S01]  /*53d0*/  ULDC UR13, c[0x0][0x600] ;  /* 0x00018000000d7ab9 */ /* 0x000fe20000000800 */
[----:B------:R-:W-:Y:S01]  /*53e0*/  IMAD.MOV.U32 R9, RZ, RZ, RZ ;  /* 0x000000ffff097224 */ /* 0x000fe200078e00ff */
[----:B------:R-:W-:-:S02]  /*53f0*/  UIADD3 UR13, UR13, -0x1, URZ ;  /* 0xffffffff0d0d7890 */ /* 0x000fc4000fffe03f */
[----:B------:R-:W-:Y:S02]  /*5400*/  USHF.L.U32 UR21, UR7, UR21, URZ ;  /* 0x0000001507157299 */ /* 0x000fe4000800063f */
[----:B------:R-:W-:Y:S01]  /*5410*/  ULOP3.LUT UR29, URZ, UR6, URZ, 0x33, !UPT ;  /* 0x000000063f1d7292 */ /* 0x000fe2000f8e333f */
[----:B0-----:R-:W-:-:S05]  /*5420*/  VIADD R0, R0, 0x7f ;  /* 0x0000007f00007836 */ /* 0x001fca0000000000 */
[----:B------:R-:W-:Y:S01]  /*5430*/  SHF.R.S32.HI R3, RZ, 0x1f, R0 ;  /* 0x0000001fff037819 */ /* 0x000fe20000011400 */
[----:B-1----:R-:W-:-:S03]  /*5440*/  ULOP3.LUT UR4, UR5, 0x1, URZ, 0xc0, !UPT ;  /* 0x0000000105047892 */ /* 0x002fc6000f8ec03f */
[----:B------:R-:W-:Y:S01]  /*5450*/  LEA.HI R3, R3, R0, RZ, 0x7 ;  /* 0x0000000003037211 */ /* 0x000fe200078f38ff */
[----:B------:R-:W-:Y:S01]  /*5460*/  USHF.R.U32.HI UR46, URZ, 0x1, UR5 ;  /* 0x000000013f2e7899 */ /* 0x000fe20008011605 */
[----:B------:R-:W-:Y:S01]  /*5470*/  IMAD.MOV.U32 R0, RZ, RZ, 0x1 ;  /* 0x00000001ff007424 */ /* 0x000fe200078e00ff */
[----:B------:R-:W-:Y:S01]  /*5480*/  USHF.L.U32 UR22, UR5, 0x5, URZ ;  /* 0x0000000505167899 */ /* 0x000fe2000800063f */
[--C-:B------:R-:W-:Y:S01]  /*5490*/  SHF.R.S32.HI R8, RZ, 0x7, R3.reuse ;  /* 0x00000007ff087819 */ /* 0x100fe20000011403 */
[----:B------:R-:W-:Y:S02]  /*54a0*/  USHF.L.U32 UR23, UR5, 0xa, URZ ;  /* 0x0000000a05177899 */ /* 0x000fe4000800063f */
[----:B------:R-:W-:Y:S01]  /*54b0*/  ULOP3.LUT UR5, UR5, 0xfffffffe, URZ, 0xc0, !UPT ;  /* 0xfffffffe05057892 */ /* 0x000fe2000f8ec03f */
[----:B------:R-:W-:Y:S01]  /*54c0*/  PRMT R3, R0, 0x7610, R3 ;  /* 0x0000761000037816 */ /* 0x000fe20000000003 */
[----:B------:R-:W-:Y:S01]  /*54d0*/  UISETP.GT.U32.AND UP0, UPT, UR4, 0xffff, UPT ;  /* 0x0000ffff0400788c */ /* 0x000fe2000bf04070 */
[----:B------:R-:W-:Y:S01]  /*54e0*/  VIADD R0, R8, 0x1 ;  /* 0x0000000108007836 */ /* 0x000fe20000000000 */
[----:B------:R-:W-:-:S02]  /*54f0*/  USHF.L.U32 UR30, UR7, UR5, URZ ;  /* 0x00000005071e7299 */ /* 0x000fc4000800063f */
[----:B------:R-:W-:Y:S02]  /*5500*/  ULOP3.LUT UR5, UR5, 0x1, URZ, 0xfc, !UPT ;  /* 0x0000000105057892 */ /* 0x000fe4000f8efc3f */
[----:B------:R-:W-:Y:S02]  /*5510*/  USEL UR4, UR4, 0xffff, !UP0 ;  /* 0x0000ffff04047887 */ /* 0x000fe4000c000000 */
[----:B------:R-:W-:Y:S02]  /*5520*/  USHF.L.U32 UR5, UR7, UR5, URZ ;  /* 0x0000000507057299 */ /* 0x000fe4000800063f */
[----:B------:R-:W-:Y:S02]  /*5530*/  ULOP3.LUT UR4, UR4, 0xffff, URZ, 0xc0, !UPT ;  /* 0x0000ffff04047892 */ /* 0x000fe4000f8ec03f */
[----:B------:R-:W-:Y:S02]  /*5540*/  ULOP3.LUT UR30, UR30, UR5, URZ, 0xfc, !UPT ;  /* 0x000000051e1e7292 */ /* 0x000fe4000f8efc3f */
[----:B------:R-:W-:-:S02]  /*5550*/  USHF.L.U32 UR31, UR31, UR4, URZ ;  /* 0x000000041f1f7299 */ /* 0x000fc4000800063f */
[----:B------:R-:W-:Y:S02]  /*5560*/  ULOP3.LUT UR22, UR22, 0x20, URZ, 0xc0, !UPT ;  /* 0x0000002016167892 */ /* 0x000fe4000f8ec03f */
[----:B------:R-:W-:Y:S01]  /*5570*/  ULOP3.LUT UR23, UR23, 0x400, URZ, 0xc0, !UPT ;  /* 0x0000040017177892 */ /* 0x000fe2000f8ec03f */
[----:B------:R-:W-:-:S11]  /*5580*/  ULDC.64 UR4, c[0x0][0x198] ;  /* 0x0000660000047ab9 */ /* 0x000fd60000000a00 */
.L_x_113:
[----:B------:R-:W-:-:S03]  /*5590*/  UMOV UR6, 0xffffffff ;  /* 0xffffffff00067882 */ /* 0x000fc60000000000 */
[----:B------:R-:W-:Y:S05]  /*55a0*/  BRA.DIV UR6, `(.L_x_103) ;  /* 0x0000000e06f47947 */ /* 0x000fea000b800000 */
[----:B------:R-:W-:-:S13]  /*55b0*/  ELECT P6, URZ, PT ;  /* 0x00000000003f782f */ /* 0x000fda00038c0000 */
.L_x_122:
[----:B------:R-:W0:Y:S01]  /*55c0*/  LDC R4, c[0x0][0x28c] ;  /* 0x0000a300ff047b82 */ /* 0x000e220000000800 */
[----:B------:R-:W-:Y:S01]  /*55d0*/  BSSY B1, `(.L_x_104) ;  /* 0x000005e000017945 */ /* 0x000fe20003800000 */
[----:B0-----:R-:W-:-:S13]  /*55e0*/  ISETP.LT.OR P6, PT, R4, 0x1, !P6 ;  /* 0x000000010400780c */ /* 0x001fda00077c1670 */
[----:B------:R-:W-:Y:S05]  /*55f0*/  @P6 BRA `(.L_x_105) ;  /* 0x00000004006c6947 */ /* 0x000fea0003800000 */
[----:B------:R-:W-:Y:S01]  /*5600*/  LEA R19, R19, UR46, 0x1 ;  /* 0x0000002e13137c11 */ /* 0x000fe2000f8e08ff */
[----:B------:R-:W-:Y:S01]  /*5610*/  IMAD.MOV.U32 R21, RZ, RZ, RZ ;  /* 0x000000ffff157224 */ /* 0x000fe200078e00ff */
[----:B------:R-:W-:Y:S01]  /*5620*/  LEA R15, R13, UR22, 0x6 ;  /* 0x000000160d0f7c11 */ /* 0x000fe2000f8e30ff */
[----:B------:R-:W-:Y:S02]  /*5630*/  IMAD.MOV.U32 R4, RZ, RZ, R0 ;  /* 0x000000ffff047224 */ /* 0x000fe400078e0000 */
[----:B------:R-:W-:Y:S02]  /*5640*/  IMAD.MOV.U32 R5, RZ, RZ, R10 ;  /* 0x000000ffff057224 */ /* 0x000fe400078e000a */
[----:B------:R-:W-:Y:S02]  /*5650*/  IMAD.MOV.U32 R7, RZ, RZ, R9 ;  /* 0x000000ffff077224 */ /* 0x000fe400078e0009 */
[----:B------:R-:W-:-:S07]  /*5660*/  IMAD.SHL.U32 R19, R19, 0x40, RZ ;  /* 0x0000004013137824 */ /* 0x000fce00078e00ff */
.L_x_108:
[----:B------:R-:W0:Y:S01]  /*5670*/  S2R R14, SR_CgaCtaId ;  /* 0x00000000000e7919 */ /* 0x000e220000008800 */
[----:B------:R-:W-:Y:S02]  /*5680*/  MOV R13, 0x400 ;  /* 0x00000400000d7802 */ /* 0x000fe40000000f00 */
[----:B------:R-:W-:Y:S02]  /*5690*/  ISETP.NE.AND P1, PT, R11, RZ, PT ;  /* 0x000000ff0b00720c */ /* 0x000fe40003f25270 */
[----:B0-----:R-:W-:Y:S02]  /*56a0*/  LEA R22, R14, R13, 0x18 ;  /* 0x0000000d0e167211 */ /* 0x001fe400078ec0ff */
[----:B------:R-:W-:-:S09]  /*56b0*/  SHF.L.U32 R13, R5, 0x1f, RZ ;  /* 0x0000001f050d7819 */ /* 0x000fd200000006ff */
[----:B------:R-:W0:Y:S01]  /*56c0*/  @!P1 LDC R14, c[0x0][0x500] ;  /* 0x00014000ff0e9b82 */ /* 0x000e220000000800 */
[----:B------:R-:W-:-:S04]  /*56d0*/  IMAD R20, R7, 0x8, R22 ;  /* 0x0000000807147824 */ /* 0x000fc800078e0216 */
[----:B------:R-:W1:Y:S02]  /*56e0*/  SYNCS.PHASECHK.TRANS64.TRYWAIT P0, [R20+URZ+0x10], R13 ;  /* 0x0000100d140075a7 */ /* 0x000e64000800017f */
[----:B-1----:R-:W-:Y:S05]  /*56f0*/  @!P0 BRA `(.L_x_106) ;  /* 0x0000000c00c08947 */ /* 0x002fea0003800000 */
.L_x_123:
[----:B-1----:R-:W-:Y:S01]  /*5700*/  PRMT R13, R12, 0x9910, RZ ;  /* 0x000099100c0d7816 */ /* 0x002fe200000000ff */
[----:B0-----:R0:W-:Y:S03]  /*5710*/  @!P1 SYNCS.ARRIVE.TRANS64 RZ, [R20+URZ], R14 ;  /* 0x0000000e14ff99a7 */ /* 0x0011e6000800003f */
[----:B------:R-:W-:-:S13]  /*5720*/  ISETP.NE.AND P0, PT, R13, 0x2, PT ;  /* 0x000000020d00780c */ /* 0x000fda0003f05270 */
[----:B0-----:R-:W-:Y:S05]  /*5730*/  @P0 BRA `(.L_x_107) ;  /* 0x0000000000040947 */ /* 0x001fea0003800000 */
[----:B------:R-:W-:Y:S01]  /*5740*/  BPT.TRAP 0x1 ;  /* 0x000000040000795c */ /* 0x000fe20000300000 */
.L_x_107:
[C---:B------:R-:W-:Y:S01]  /*5750*/  LEA R13, R7.reuse, UR46, 0x3 ;  /* 0x0000002e070d7c11 */ /* 0x040fe2000f8e18ff */
[----:B------:R-:W-:Y:S01]  /*5760*/  UIADD3 UR54, UP0, UR4, 0xf0, URZ ;  /* 0x000000f004367890 */ /* 0x000fe2000ff1e03f */
[----:B------:R-:W-:Y:S01]  /*5770*/  LEA R14, R7, UR23, 0xd ;  /* 0x00000017070e7c11 */ /* 0x000fe2000f8e68ff */
[----:B------:R-:W-:Y:S01]  /*5780*/  UPRMT UR47, URZ, 0x5410, UR31 ;  /* 0x000054103f2f7896 */ /* 0x000fe2000800001f */
[----:B------:R-:W-:Y:S01]  /*5790*/  R2UR UR10, R21 ;  /* 0x00000000150a72ca */ /* 0x000fe200000e0000 */
[----:B------:R-:W-:Y:S01]  /*57a0*/  IMAD.SHL.U32 R13, R13, 0x800, RZ ;  /* 0x000008000d0d7824 */ /* 0x000fe200078e00ff */
[----:B------:R-:W-:Y:S01]  /*57b0*/  R2UR UR9, R20 ;  /* 0x00000000140972ca */ /* 0x000fe200000e0000 */
[--C-:B------:R-:W-:Y:S01]  /*57c0*/  IMAD R14, R14, 0x4, R22.reuse ;  /* 0x000000040e0e7824 */ /* 0x100fe200078e0216 */
[----:B------:R-:W-:Y:S01]  /*57d0*/  R2UR UR11, R19 ;  /* 0x00000000130b72ca */ /* 0x000fe200000e0000 */
[----:B------:R-:W-:Y:S01]  /*57e0*/  IMAD R13, R13, 0x4, R22 ;  /* 0x000000040d0d7824 */ /* 0x000fe200078e0216 */
[----:B------:R-:W-:Y:S01]  /*57f0*/  R2UR UR12, R6 ;  /* 0x00000000060c72ca */ /* 0x000fe200000e0000 */
[----:B------:R-:W-:Y:S01]  /*5800*/  UIADD3.X UR55, URZ, UR5, URZ, UP0, !UPT ;  /* 0x000000053f377290 */ /* 0x000fe200087fe43f */
[----:B------:R-:W-:Y:S01]  /*5810*/  R2UR UR18, R14 ;  /* 0x000000000e1272ca */ /* 0x000fe200000e0000 */
[----:B------:R-:W-:Y:S01]  /*5820*/  VIADD R4, R4, 0xffffffff ;  /* 0xffffffff04047836 */ /* 0x000fe20000000000 */
[----:B------:R-:W-:Y:S01]  /*5830*/  R2UR UR40, R13 ;  /* 0x000000000d2872ca */ /* 0x000fe200000e0000 */
[----:B------:R-:W-:Y:S01]  /*5840*/  UIADD3 UR14, UP1, UR4, 0x1f0, URZ ;  /* 0x000001f0040e7890 */ /* 0x000fe2000ff3e03f */
[----:B------:R-:W-:Y:S01]  /*5850*/  R2UR UR35, R15 ;  /* 0x000000000f2372ca */ /* 0x000fe200000e0000 */
[----:B------:R-:W-:Y:S01]  /*5860*/  UIADD3 UR58, UR10, 0x20, URZ ;  /* 0x000000200a3a7890 */ /* 0x000fe2000fffe03f */
[----:B------:R-:W-:Y:S01]  /*5870*/  ISETP.GT.AND P1, PT, R4, 0x1, PT ;  /* 0x000000010400780c */ /* 0x000fe20003f24270 */
[----:B------:R-:W-:Y:S01]  /*5880*/  UIADD3 UR50, UR10, 0x40, URZ ;  /* 0x000000400a327890 */ /* 0x000fe2000fffe03f */
[----:B------:R-:W-:Y:S01]  /*5890*/  VIADD R7, R7, 0x1 ;  /* 0x0000000107077836 */ /* 0x000fe20000000000 */
[----:B------:R-:W-:Y:S01]  /*58a0*/  UIADD3 UR42, UR10, 0x60, URZ ;  /* 0x000000600a2a7890 */ /* 0x000fe2000fffe03f */
[----:B------:R-:W-:Y:S01]  /*58b0*/  VIADD R21, R21, 0x80 ;  /* 0x0000008015157836 */ /* 0x000fe20000000000 */
[----:B------:R-:W-:Y:S01]  /*58c0*/  UMOV UR6, 0x0 ;  /* 0x0000000000067882 */ /* 0x000fe20000000000 */
[----:B------:R-:W-:Y:S01]  /*58d0*/  UMOV UR7, 0x10000000 ;  /* 0x1000000000077882 */ /* 0x000fe20000000000 */
[----:B------:R-:W-:Y:S01]  /*58e0*/  UIADD3.X UR15, URZ, UR5, URZ, UP1, !UPT ;  /* 0x000000053f0f7290 */ /* 0x000fe20008ffe43f */
[----:B------:R-:W-:Y:S01]  /*58f0*/  ISETP.NE.AND P0, PT, R7, 0x2, PT ;  /* 0x000000020700780c */ /* 0x000fe20003f05270 */
[----:B------:R-:W-:-:S02]  /*5900*/  UIADD3 UR8, UR40, 0x100, URZ ;  /* 0x0000010028087890 */ /* 0x000fc4000fffe03f */
[----:B------:R-:W-:Y:S01]  /*5910*/  UIADD3 UR56, UR40, 0x4100, URZ ;  /* 0x0000410028387890 */ /* 0x000fe2000fffe03f */
[----:B------:R-:W-:Y:S01]  /*5920*/  SEL R14, RZ, 0x1, P0 ;  /* 0x00000001ff0e7807 */ /* 0x000fe20000000000 */
[----:B------:R-:W-:Y:S01]  /*5930*/  UIADD3 UR48, UR40, 0x8100, URZ ;  /* 0x0000810028307890 */ /* 0x000fe2000fffe03f */
[----:B------:R-:W-:Y:S01]  /*5940*/  SEL R7, R7, RZ, P0 ;  /* 0x000000ff07077207 */ /* 0x000fe20000000000 */
[----:B------:R-:W-:Y:S01]  /*5950*/  UIADD3 UR40, UR40, 0xc100, URZ ;  /* 0x0000c10028287890 */ /* 0x000fe2000fffe03f */
[----:B------:R-:W-:Y:S01]  /*5960*/  LOP3.LUT R5, R5, R14, RZ, 0x3c, !PT ;  /* 0x0000000e05057212 */ /* 0x000fe200078e3cff */
[----:B------:R-:W-:Y:S01]  /*5970*/  UIADD3 UR32, UR18, 0x20100, URZ ;  /* 0x0002010012207890 */ /* 0x000fe2000fffe03f */
[----:B------:R0:W-:Y:S01]  /*5980*/  UTMALDG.3D.MULTICAST [UR8], [UR54], UR47, desc[UR6] ;  /* 0x00000608360073b4 */ /* 0x0001e2000801182f */
[----:B------:R-:W-:Y:S02]  /*5990*/  UPRMT UR45, URZ, 0x5410, UR30 ;  /* 0x000054103f2d7896 */ /* 0x000fe4000800001e */
[----:B------:R-:W-:-:S02]  /*59a0*/  UIADD3 UR24, UR18, 0x22100, URZ ;  /* 0x0002210012187890 */ /* 0x000fc4000fffe03f */
[----:B------:R-:W-:Y:S01]  /*59b0*/  UIADD3 UR16, UR18, 0x24100, URZ ;  /* 0x0002410012107890 */ /* 0x000fe2000fffe03f */
[----:B------:R-:W-:Y:S01]  /*59c0*/  UMOV UR57, UR9 ;  /* 0x0000000900397c82 */ /* 0x000fe20008000000 */
        /* <DEDUP_REMOVED lines=8> */
[----:B------:R1:W-:Y:S01]  /*5a50*/  UTMALDG.3D.MULTICAST [UR56], [UR54], UR47, desc[UR6] ;  /* 0x00000638360073b4 */ /* 0x0003e2000801182f */
        /* <DEDUP_REMOVED lines=9> */
[----:B0-----:R-:W-:Y:S01]  /*5af0*/  UIADD3 UR8, UR18, 0x26100, URZ ;  /* 0x0002610012087890 */ /* 0x001fe2000fffe03f */
[----:B------:R-:W-:Y:S01]  /*5b00*/  UMOV UR19, UR35 ;  /* 0x0000002300137c82 */ /* 0x000fe20008000000 */
[----:B------:R-:W-:Y:S01]  /*5b10*/  UMOV UR20, UR12 ;  /* 0x0000000c00147c82 */ /* 0x000fe20008000000 */
[----:B------:R-:W-:Y:S01]  /*5b20*/  UMOV UR18, UR50 ;  /* 0x0000003200127c82 */ /* 0x000fe20008000000 */
[----:B------:R-:W-:Y:S01]  /*5b30*/  UMOV UR11, UR35 ;  /* 0x00000023000b7c82 */ /* 0x000fe20008000000 */
[----:B------:R1:W-:Y:S01]  /*5b40*/  UTMALDG.3D.MULTICAST [UR40], [UR54], UR47, desc[UR6] ;  /* 0x00000628360073b4 */ /* 0x0003e2000801182f */
[----:B------:R-:W-:Y:S01]  /*5b50*/  UMOV UR10, UR42 ;  /* 0x0000002a000a7c82 */ /* 0x000fe20008000000 */
[----:B------:R1:W-:Y:S01]  /*5b60*/  UTMALDG.3D.MULTICAST [UR32], [UR14], UR45, desc[UR6] ;  /* 0x000006200e0073b4 */ /* 0x0003e2000801182d */
[----:B------:R1:W-:Y:S01]  /*5b70*/  UTMALDG.3D.MULTICAST [UR24], [UR14], UR45, desc[UR6] ;  /* 0x000006180e0073b4 */ /* 0x0003e2000801182d */
[----:B------:R1:W-:Y:S01]  /*5b80*/  UTMALDG.3D.MULTICAST [UR16], [UR14], UR45, desc[UR6] ;  /* 0x000006100e0073b4 */ /* 0x0003e2000801182d */
[----:B------:R1:W-:Y:S02]  /*5b90*/  UTMALDG.3D.MULTICAST [UR8], [UR14], UR45, desc[UR6] ;  /* 0x000006080e0073b4 */ /* 0x0003e4000801182d */
[----:B-1----:R-:W-:Y:S05]  /*5ba0*/  @P1 BRA `(.L_x_108) ;  /* 0xfffffff800b01947 */ /* 0x002fea000383ffff */
.L_x_105:
[----:B------:R-:W-:Y:S05]  /*5bb0*/  BSYNC B1 ;  /* 0x0000000000017941 */ /* 0x000fea0003800000 */
.L_x_104:
[----:B------:R-:W-:Y:S01]  /*5bc0*/  LOP3.LUT P1, RZ, R3, 0xff, RZ, 0xc0, !PT ;  /* 0x000000ff03ff7812 */ /* 0x000fe2000782c0ff */
[----:B------:R-:W-:Y:S01]  /*5bd0*/  IMAD.IADD R9, R8, 0x1, R9 ;  /* 0x0000000108097824 */ /* 0x000fe200078e0209 */
[----:B------:R-:W-:Y:S01]  /*5be0*/  IADD3 R16, P2, R16, UR38, RZ ;  /* 0x0000002610107c10 */ /* 0x000fe2000ff5e0ff */
[----:B------:R-:W-:Y:S01]  /*5bf0*/  ULDC.64 UR6, c[0x0][0x650] ;  /* 0x0001940000067ab9 */ /* 0x000fe20000000a00 */
[----:B------:R-:W-:Y:S01]  /*5c00*/  BSSY B1, `(.L_x_109) ;  /* 0x000006c000017945 */ /* 0x000fe20003800000 */
[----:B------:R-:W-:Y:S01]  /*5c10*/  IMAD.MOV.U32 R19, RZ, RZ, -0x1 ;  /* 0xffffffffff137424 */ /* 0x000fe200078e00ff */
[----:B------:R-:W-:Y:S01]  /*5c20*/  SHF.R.U32.HI R3, RZ, 0x1, R9 ;  /* 0x00000001ff037819 */ /* 0x000fe20000011609 */
[----:B------:R-:W-:Y:S01]  /*5c30*/  IMAD.MOV.U32 R13, RZ, RZ, -0x1 ;  /* 0xffffffffff0d7424 */ /* 0x000fe200078e00ff */
[----:B------:R-:W-:Y:S01]  /*5c40*/  ISETP.GT.U32.AND P0, PT, R9, 0x1, PT ;  /* 0x000000010900780c */ /* 0x000fe20003f04070 */
[----:B------:R-:W-:Y:S01]  /*5c50*/  IMAD.MOV.U32 R6, RZ, RZ, -0x1 ;  /* 0xffffffffff067424 */ /* 0x000fe200078e00ff */
[----:B------:R-:W-:-:S02]  /*5c60*/  LOP3.LUT R3, R3, 0x1, RZ, 0xc0, !PT ;  /* 0x0000000103037812 */ /* 0x000fc400078ec0ff */
[----:B------:R-:W-:Y:S01]  /*5c70*/  ISETP.LT.U32.AND P0, PT, R8, 0x2, P0 ;  /* 0x000000020800780c */ /* 0x000fe20000701070 */
[----:B------:R-:W0:Y:S01]  /*5c80*/  @P1 S2R R5, SR_CgaCtaId ;  /* 0x0000000000051919 */ /* 0x000e220000008800 */
[----:B------:R-:W-:Y:S02]  /*5c90*/  @P1 MOV R4, 0x400 ;  /* 0x0000040000041802 */ /* 0x000fe40000000f00 */
[----:B------:R-:W-:Y:S02]  /*5ca0*/  IADD3.X R17, R17, UR37, RZ, P2, !PT ;  /* 0x0000002511117c10 */ /* 0x000fe400097fe4ff */
[----:B------:R-:W-:Y:S02]  /*5cb0*/  ISETP.GE.U32.AND P2, PT, R16, UR6, PT ;  /* 0x0000000610007c0c */ /* 0x000fe4000bf46070 */
[----:B------:R-:W-:Y:S02]  /*5cc0*/  LOP3.LUT R9, R9, 0x1, RZ, 0xc0, !PT ;  /* 0x0000000109097812 */ /* 0x000fe400078ec0ff */
[----:B0-----:R-:W-:-:S04]  /*5cd0*/  @P1 LEA R4, R5, R4, 0x18 ;  /* 0x0000000405041211 */ /* 0x001fc800078ec0ff */
[----:B------:R0:W-:Y:S01]  /*5ce0*/  @P1 SYNCS.ARRIVE.TRANS64.A1T0 RZ, [R4+URZ+0x38], RZ ;  /* 0x000038ff04ff19a7 */ /* 0x0001e2000810003f */
[----:B------:R-:W-:Y:S02]  /*5cf0*/  ISETP.NE.U32.AND P1, PT, R3, 0x1, PT ;  /* 0x000000010300780c */ /* 0x000fe40003f25070 */
[----:B------:R-:W-:Y:S02]  /*5d00*/  SEL R3, RZ, 0x1, !P0 ;  /* 0x00000001ff037807 */ /* 0x000fe40004000000 */
[----:B------:R-:W-:Y:S02]  /*5d10*/  ISETP.GE.U32.AND.EX P0, PT, R17, UR7, PT, P2 ;  /* 0x0000000711007c0c */ /* 0x000fe4000bf06120 */
[----:B------:R-:W-:-:S04]  /*5d20*/  ISETP.GT.U32.AND P1, PT, R8, 0x1, !P1 ;  /* 0x000000010800780c */ /* 0x000fc80004f24070 */
[----:B0-----:R-:W-:-:S04]  /*5d30*/  SEL R4, RZ, 0x1, !P1 ;  /* 0x00000001ff047807 */ /* 0x001fc80004800000 */
[--C-:B------:R-:W-:Y:S02]  /*5d40*/  LOP3.LUT R10, R4, R10, R3.reuse, 0x96, !PT ;  /* 0x0000000a040a7212 */ /* 0x100fe400078e9603 */
[----:B------:R-:W-:Y:S02]  /*5d50*/  PRMT R4, RZ, 0x7610, R4 ;  /* 0x00007610ff047816 */ /* 0x000fe40000000004 */
[----:B------:R-:W-:Y:S01]  /*5d60*/  PRMT R3, RZ, 0x7610, R3 ;  /* 0x00007610ff037816 */ /* 0x000fe20000000003 */
[----:B------:R-:W-:Y:S06]  /*5d70*/  @P0 BRA `(.L_x_110) ;  /* 0x0000000400500947 */ /* 0x000fec0003800000 */
[----:B------:R-:W0:Y:S01]  /*5d80*/  S2R R15, SR_CTAID.X ;  /* 0x00000000000f7919 */ /* 0x000e220000002500 */
[----:B------:R-:W-:Y:S01]  /*5d90*/  ULDC.64 UR6, c[0x0][0x628] ;  /* 0x00018a0000067ab9 */ /* 0x000fe20000000a00 */
[----:B------:R-:W1:Y:S01]  /*5da0*/  LDC R20, c[0x0][0x144] ;  /* 0x00005100ff147b82 */ /* 0x000e620000000800 */
[----:B------:R-:W-:Y:S01]  /*5db0*/  ISETP.NE.U32.AND P0, PT, RZ, UR6, PT ;  /* 0x00000006ff007c0c */ /* 0x000fe2000bf05070 */
[----:B------:R-:W2:Y:S01]  /*5dc0*/  S2R R13, SR_CTAID.Y ;  /* 0x00000000000d7919 */ /* 0x000ea20000002600 */
[----:B------:R-:W-:Y:S01]  /*5dd0*/  ULDC UR8, c[0x0][0x150] ;  /* 0x0000540000087ab9 */ /* 0x000fe20000000800 */
[----:B------:R-:W-:Y:S01]  /*5de0*/  ULDC UR9, c[0x0][0x630] ;  /* 0x00018c0000097ab9 */ /* 0x000fe20000000800 */
[----:B------:R-:W-:Y:S01]  /*5df0*/  ISETP.NE.AND.EX P0, PT, RZ, UR7, PT, P0 ;  /* 0x00000007ff007c0c */ /* 0x000fe2000bf05300 */
[----:B------:R-:W-:Y:S01]  /*5e00*/  IMAD.MOV.U32 R4, RZ, RZ, R16 ;  /* 0x000000ffff047224 */ /* 0x000fe200078e0010 */
[----:B0-----:R-:W-:-:S05]  /*5e10*/  I2FP.F32.U32 R5, R15 ;  /* 0x0000000f00057245 */ /* 0x001fca0000201000 */
[----:B------:R-:W-:Y:S01]  /*5e20*/  FMUL R21, R5, UR8 ;  /* 0x0000000805157c20 */ /* 0x000fe20008400000 */
[----:B------:R-:W-:-:S05]  /*5e30*/  IMAD.MOV.U32 R5, RZ, RZ, R17 ;  /* 0x000000ffff057224 */ /* 0x000fca00078e0011 */
[----:B--2---:R-:W-:Y:S05]  /*5e40*/  @!P0 BRA `(.L_x_111) ;  /* 0x0000000000288947 */ /* 0x004fea0003800000 */
[----:B------:R-:W-:Y:S02]  /*5e50*/  ULDC UR8, c[0x0][0x634] ;  /* 0x00018d0000087ab9 */ /* 0x000fe40000000800 */
[----:B------:R-:W-:-:S05]  /*5e60*/  IADD3 R5, P0, R16, UR8, RZ ;  /* 0x0000000810057c10 */ /* 0x000fca000ff1e0ff */
[----:B------:R-:W-:-:S04]  /*5e70*/  IMAD.X R19, RZ, RZ, R17, P0 ;  /* 0x000000ffff137224 */ /* 0x000fc800000e0611 */
[----:B------:R-:W-:-:S04]  /*5e80*/  IMAD.WIDE.U32 R6, R19, UR6, RZ ;  /* 0x0000000613067c25 */ /* 0x000fc8000f8e00ff */
[----:B------:R-:W-:-:S04]  /*5e90*/  IMAD.WIDE.U32 R6, P0, R5, UR7, R6 ;  /* 0x0000000705067c25 */ /* 0x000fc8000f800006 */
[----:B------:R-:W-:-:S04]  /*5ea0*/  IMAD.WIDE.U32 R4, R5, UR6, RZ ;  /* 0x0000000605047c25 */ /* 0x000fc8000f8e00ff */
[----:B------:R-:W-:Y:S01]  /*5eb0*/  IMAD.MOV.U32 R4, RZ, RZ, R7 ;  /* 0x000000ffff047224 */ /* 0x000fe200078e0007 */
[----:B------:R-:W-:Y:S01]  /*5ec0*/  IADD3 RZ, P1, R5, R6, RZ ;  /* 0x0000000605ff7210 */ /* 0x000fe20007f3e0ff */
[----:B------:R-:W-:-:S04]  /*5ed0*/  IMAD.X R5, RZ, RZ, RZ, P0 ;  /* 0x000000ffff057224 */ /* 0x000fc800000e06ff */
[----:B------:R-:W-:-:S08]  /*5ee0*/  IMAD.WIDE.U32.X R4, R19, UR7, R4, P1 ;  /* 0x0000000713047c25 */ /* 0x000fd000088e0404 */
.L_x_111:
[--C-:B------:R-:W-:Y:S01]  /*5ef0*/  SHF.R.U64 R14, R4, UR9, R5.reuse ;  /* 0x00000009040e7c19 */ /* 0x100fe20008001205 */
[----:B------:R-:W0:Y:S01]  /*5f00*/  F2I.U32.TRUNC.NTZ R21, R21 ;  /* 0x0000001500157305 */ /* 0x000e22000020f000 */
[----:B------:R-:W-:Y:S01]  /*5f10*/  SHF.R.U32.HI R4, RZ, UR9, R5 ;  /* 0x00000009ff047c19 */ /* 0x000fe20008011605 */
[----:B------:R-:W-:Y:S01]  /*5f20*/  ULDC.64 UR6, c[0x0][0x620] ;  /* 0x0001880000067ab9 */ /* 0x000fe20000000a00 */
[----:B------:R-:W-:Y:S01]  /*5f30*/  IADD3 R7, P0, RZ, -R14, RZ ;  /* 0x8000000eff077210 */ /* 0x000fe20007f1e0ff */
[----:B------:R-:W-:Y:S01]  /*5f40*/  ULDC.64 UR8, c[0x0][0x640] ;  /* 0x0001900000087ab9 */ /* 0x000fe20000000a00 */
[----:B------:R-:W2:Y:S03]  /*5f50*/  LDC R22, c[0x0][0x148] ;  /* 0x00005200ff167b82 */ /* 0x000ea60000000800 */
[----:B------:R-:W-:Y:S01]  /*5f60*/  IMAD.X R4, RZ, RZ, ~R4, P0 ;  /* 0x000000ffff047224 */ /* 0x000fe200000e0e04 */
[----:B------:R-:W-:-:S03]  /*5f70*/  ISETP.NE.U32.AND P0, PT, RZ, UR8, PT ;  /* 0x00000008ff007c0c */ /* 0x000fc6000bf05070 */
[----:B------:R-:W-:Y:S01]  /*5f80*/  IMAD R6, R4, UR6, RZ ;  /* 0x0000000604067c24 */ /* 0x000fe2000f8e02ff */
[----:B------:R-:W-:Y:S01]  /*5f90*/  ISETP.NE.AND.EX P0, PT, RZ, UR9, PT, P0 ;  /* 0x00000009ff007c0c */ /* 0x000fe2000bf05300 */
[----:B------:R-:W-:Y:S01]  /*5fa0*/  IMAD.WIDE.U32 R4, R7, UR6, R16 ;  /* 0x0000000607047c25 */ /* 0x000fe2000f8e0010 */
[----:B------:R-:W-:-:S03]  /*5fb0*/  ULDC UR6, c[0x0][0x618] ;  /* 0x0001860000067ab9 */ /* 0x000fc60000000800 */
[----:B------:R-:W-:Y:S01]  /*5fc0*/  IMAD R7, R7, UR7, R6 ;  /* 0x0000000707077c24 */ /* 0x000fe2000f8e0206 */
[----:B------:R-:W-:Y:S01]  /*5fd0*/  ULDC UR7, c[0x0][0x154] ;  /* 0x0000550000077ab9 */ /* 0x000fe20000000800 */
[----:B0-----:R-:W-:Y:S02]  /*5fe0*/  IMAD.MOV R6, RZ, RZ, -R21 ;  /* 0x000000ffff067224 */ /* 0x001fe400078e0a15 */
[----:B------:R-:W-:Y:S02]  /*5ff0*/  IMAD.IADD R5, R5, 0x1, R7 ;  /* 0x0000000105057824 */ /* 0x000fe400078e0207 */
[----:B-1----:R-:W-:Y:S01]  /*6000*/  IMAD R15, R20, R6, R15 ;  /* 0x00000006140f7224 */ /* 0x002fe200078e020f */
[----:B------:R-:W-:Y:S02]  /*6010*/  I2FP.F32.U32 R6, R13 ;  /* 0x0000000d00067245 */ /* 0x000fe40000201000 */
[--C-:B------:R-:W-:Y:S02]  /*6020*/  SHF.R.U64 R19, R4, UR6, R5.reuse ;  /* 0x0000000604137c19 */ /* 0x100fe40008001205 */
[----:B------:R-:W-:Y:S01]  /*6030*/  SHF.R.U32.HI R4, RZ, UR6, R5 ;  /* 0x00000006ff047c19 */ /* 0x000fe20008011605 */
[----:B------:R-:W-:Y:S01]  /*6040*/  FMUL R6, R6, UR7 ;  /* 0x0000000706067c20 */ /* 0x000fe20008400000 */
[----:B------:R-:W-:-:S02]  /*6050*/  ULDC UR6, c[0x0][0x608] ;  /* 0x0001820000067ab9 */ /* 0x000fc40000000800 */
[--C-:B------:R-:W-:Y:S01]  /*6060*/  SHF.R.U64 R21, R19, UR6, R4.reuse ;  /* 0x0000000613157c19 */ /* 0x100fe20008001204 */
[----:B------:R0:W1:Y:S01]  /*6070*/  F2I.U32.TRUNC.NTZ R24, R6 ;  /* 0x0000000600187305 */ /* 0x000062000020f000 */
[----:B------:R-:W-:Y:S01]  /*6080*/  SHF.R.U32.HI R4, RZ, UR6, R4 ;  /* 0x00000006ff047c19 */ /* 0x000fe20008011604 */
[----:B------:R-:W-:-:S03]  /*6090*/  ULDC UR6, c[0x0][0x658] ;  /* 0x0001960000067ab9 */ /* 0x000fc60000000800 */
[--C-:B------:R-:W-:Y:S02]  /*60a0*/  SHF.R.U64 R20, R21, UR6, R4.reuse ;  /* 0x0000000615147c19 */ /* 0x100fe40008001204 */
[----:B------:R-:W-:-:S03]  /*60b0*/  SHF.R.U32.HI R23, RZ, UR6, R4 ;  /* 0x00000006ff177c19 */ /* 0x000fc60008011604 */
[----:B------:R-:W-:Y:S02]  /*60c0*/  IMAD.MOV.U32 R4, RZ, RZ, R20 ;  /* 0x000000ffff047224 */ /* 0x000fe400078e0014 */
[----:B------:R-:W-:Y:S01]  /*60d0*/  IMAD.MOV.U32 R5, RZ, RZ, R23 ;  /* 0x000000ffff057224 */ /* 0x000fe200078e0017 */
[----:B0-----:R-:W-:Y:S06]  /*60e0*/  @!P0 BRA `(.L_x_112) ;  /* 0x0000000000288947 */ /* 0x001fec0003800000 */
        /* <DEDUP_REMOVED lines=10> */
.L_x_112:
[----:B------:R-:W-:Y:S01]  /*6190*/  ISETP.NE.AND P0, PT, R2, 0x1, PT ;  /* 0x000000010200780c */ /* 0x000fe20003f05270 */
[----:B------:R-:W-:Y:S01]  /*61a0*/  ULDC UR6, c[0x0][0x648] ;  /* 0x0001920000067ab9 */ /* 0x000fe20000000800 */
[----:B------:R-:W-:Y:S01]  /*61b0*/  LOP3.LUT R21, R21, UR29, RZ, 0xc0, !PT ;  /* 0x0000001d15157c12 */ /* 0x000fe2000f8ec0ff */
[----:B-1----:R-:W-:Y:S01]  /*61c0*/  IMAD.MOV R24, RZ, RZ, -R24 ;  /* 0x000000ffff187224 */ /* 0x002fe200078e0a18 */
[----:B------:R-:W-:Y:S01]  /*61d0*/  SHF.R.U64 R4, R4, UR6, R5 ;  /* 0x0000000604047c19 */ /* 0x000fe20008001205 */
[----:B------:R-:W-:Y:S01]  /*61e0*/  ULDC UR6, c[0x0][0x638] ;  /* 0x00018e0000067ab9 */ /* 0x000fe20000000800 */
[----:B------:R-:W-:Y:S01]  /*61f0*/  LOP3.LUT R19, R19, UR13, RZ, 0xc0, !PT ;  /* 0x0000000d13137c12 */ /* 0x000fe2000f8ec0ff */
[----:B------:R-:W-:Y:S01]  /*6200*/  ULDC UR7, c[0x0][0x610] ;  /* 0x0001840000077ab9 */ /* 0x000fe20000000800 */
[----:B------:R-:W-:Y:S02]  /*6210*/  IMAD.MOV.U32 R6, RZ, RZ, R14 ;  /* 0x000000ffff067224 */ /* 0x000fe400078e000e */
[----:B------:R-:W-:-:S02]  /*6220*/  IMAD.MOV R5, RZ, RZ, -R4 ;  /* 0x000000ffff057224 */ /* 0x000fc400078e0a04 */
[----:B------:R-:W-:Y:S02]  /*6230*/  IMAD R4, R4, UR21, R21 ;  /* 0x0000001504047c24 */ /* 0x000fe4000f8e0215 */
[----:B--2---:R-:W-:Y:S02]  /*6240*/  @P0 IMAD R15, R22, R24, R13 ;  /* 0x00000018160f0224 */ /* 0x004fe400078e020d */
[----:B------:R-:W-:Y:S01]  /*6250*/  IMAD R20, R5, UR6, R20 ;  /* 0x0000000605147c24 */ /* 0x000fe2000f8e0214 */
[----:B------:R-:W-:Y:S01]  /*6260*/  ULDC UR6, c[0x0][0x600] ;  /* 0x0001800000067ab9 */ /* 0x000fe20000000800 */
[----:B------:R-:W-:Y:S02]  /*6270*/  IMAD R15, R4, UR7, R15 ;  /* 0x00000007040f7c24 */ /* 0x000fe4000f8e020f */
[----:B------:R-:W-:Y:S02]  /*6280*/  IMAD R20, R20, UR6, R19 ;  /* 0x0000000614147c24 */ /* 0x000fe4000f8e0213 */
[----:B------:R-:W-:-:S03]  /*6290*/  IMAD.MOV.U32 R4, RZ, RZ, 0x1 ;  /* 0x00000001ff047424 */ /* 0x000fc600078e00ff */
[----:B------:R-:W-:Y:S02]  /*62a0*/  SEL R13, R20, R15, !P0 ;  /* 0x0000000f140d7207 */ /* 0x000fe40004000000 */
[----:B------:R-:W-:-:S07]  /*62b0*/  SEL R19, R15, R20, !P0 ;  /* 0x000000140f137207 */ /* 0x000fce0004000000 */
.L_x_110:
[----:B------:R-:W-:Y:S05]  /*62c0*/  BSYNC B1 ;  /* 0x0000000000017941 */ /* 0x000fea0003800000 */
.L_x_109:
[----:B------:R-:W-:-:S13]  /*62d0*/  LOP3.LUT P0, RZ, R4, 0xff, RZ, 0xc0, !PT ;  /* 0x000000ff04ff7812 */ /* 0x000fda000780c0ff */
[----:B------:R-:W-:Y:S05]  /*62e0*/  @P0 BRA `(.L_x_113) ;  /* 0xfffffff000a80947 */ /* 0x000fea000383ffff */
[----:B------:R-:W-:Y:S05]  /*62f0*/  BSYNC B0 ;  /* 0x0000000000007941 */ /* 0x000fea0003800000 */
.L_x_102:
[----:B------:R-:W-:-:S03]  /*6300*/  UMOV UR6, 0xffffffff ;  /* 0xffffffff00067882 */ /* 0x000fc60000000000 */
[----:B------:R-:W-:Y:S05]  /*6310*/  BRA.DIV UR6, `(.L_x_114) ;  /* 0x0000000206cc7947 */ /* 0x000fea000b800000 */
[----:B------:R-:W-:-:S13]  /*6320*/  ELECT P6, URZ, PT ;  /* 0x00000000003f782f */ /* 0x000fda00038c0000 */
.L_x_126:
[----:B------:R-:W-:Y:S04]  /*6330*/  BSSY B0, `(.L_x_115) ;  /* 0x0000019000007945 */ /* 0x000fe80003800000 */
[----:B------:R-:W-:Y:S05]  /*6340*/  @!P6 BRA `(.L_x_116) ;  /* 0x00000000005ce947 */ /* 0x000fea0003800000 */
[----:B------:R-:W-:-:S04]  /*6350*/  LOP3.LUT R18, R18, 0x2, RZ, 0xfc, !PT ;  /* 0x0000000212127812 */ /* 0x000fc800078efcff */
[----:B------:R-:W-:-:S13]  /*6360*/  ISETP.NE.AND P0, PT, R18, 0x3, PT ;  /* 0x000000031200780c */ /* 0x000fda0003f05270 */
[----:B------:R-:W-:Y:S05]  /*6370*/  @!P0 BRA `(.L_x_117) ;  /* 0x0000000000048947 */ /* 0x000fea0003800000 */
[----:B------:R-:W-:Y:S01]  /*6380*/  BPT.TRAP 0x1 ;  /* 0x000000040000795c */ /* 0x000fe20000300000 */
.L_x_117:
[----:B------:R-:W0:Y:S01]  /*6390*/  S2R R3, SR_CgaCtaId ;  /* 0x0000000000037919 */ /* 0x000e220000008800 */
[----:B------:R-:W-:Y:S02]  /*63a0*/  MOV R0, 0x400 ;  /* 0x0000040000007802 */ /* 0x000fe40000000f00 */
[----:B------:R-:W-:Y:S02]  /*63b0*/  SHF.L.U32 R2, R10, 0x1f, RZ ;  /* 0x0000001f0a027819 */ /* 0x000fe400000006ff */
[----:B0-----:R-:W-:-:S05]  /*63c0*/  LEA R0, R3, R0, 0x18 ;  /* 0x0000000003007211 */ /* 0x001fca00078ec0ff */
[----:B------:R-:W-:-:S04]  /*63d0*/  VIADD R0, R0, 0x10 ;  /* 0x0000001000007836 */ /* 0x000fc80000000000 */
[C---:B------:R-:W-:Y:S02]  /*63e0*/  IMAD R5, R9.reuse, 0x8, R0 ;  /* 0x0000000809057824 */ /* 0x040fe400078e0200 */
[----:B------:R-:W-:Y:S02]  /*63f0*/  VIADD R9, R9, 0x1 ;  /* 0x0000000109097836 */ /* 0x000fe40000000000 */
[----:B------:R-:W0:Y:S03]  /*6400*/  SYNCS.PHASECHK.TRANS64.TRYWAIT P0, [R5+URZ], R2 ;  /* 0x00000002050075a7 */ /* 0x000e26000800017f */
[----:B------:R-:W-:-:S04]  /*6410*/  ISETP.NE.AND P1, PT, R9, 0x2, PT ;  /* 0x000000020900780c */ /* 0x000fc80003f25270 */
[----:B------:R-:W-:Y:S02]  /*6420*/  SEL R3, RZ, 0x1, P1 ;  /* 0x00000001ff037807 */ /* 0x000fe40000800000 */
[----:B------:R-:W-:Y:S02]  /*6430*/  SEL R9, R9, RZ, P1 ;  /* 0x000000ff09097207 */ /* 0x000fe40000800000 */
[----:B------:R-:W-:Y:S01]  /*6440*/  LOP3.LUT R3, R10, R3, RZ, 0x3c, !PT ;  /* 0x000000030a037212 */ /* 0x000fe200078e3cff */
[----:B0-----:R-:W-:Y:S06]  /*6450*/  @!P0 BRA `(.L_x_118) ;  /* 0x00000000009c8947 */ /* 0x001fec0003800000 */
.L_x_127:
[----:B------:R-:W-:Y:S01]  /*6460*/  IMAD R9, R9, 0x8, R0 ;  /* 0x0000000809097824 */ /* 0x000fe200078e0200 */
[----:B------:R-:W-:-:S07]  /*6470*/  SHF.L.U32 R0, R3, 0x1f, RZ ;  /* 0x0000001f03007819 */ /* 0x000fce00000006ff */
.L_x_119:
[----:B-1----:R1:W2:Y:S02]  /*6480*/  SYNCS.PHASECHK.TRANS64.TRYWAIT P0, [R9+URZ], R0 ;  /* 0x00000000090075a7 */ /* 0x0022a4000800017f */
[----:B--2---:R-:W-:Y:S05]  /*6490*/  @!P0 NANOSLEEP.SYNCS 0x989680 ;  /* 0x009896800000895d */ /* 0x004fea0003900000 */
[----:B------:R-:W2:Y:S02]  /*64a0*/  @!P0 SYNCS.PHASECHK.TRANS64 P0, [R9+URZ], R0 ;  /* 0x00000000090085a7 */ /* 0x000ea4000800007f */
[----:B--2---:R-:W-:Y:S05]  /*64b0*/  @!P0 BRA `(.L_x_119) ;  /* 0xfffffffc00f08947 */ /* 0x004fea000383ffff */
.L_x_116:
[----:B------:R-:W-:Y:S05]  /*64c0*/  BSYNC B0 ;  /* 0x0000000000007941 */ /* 0x000fea0003800000 */
.L_x_115:
[----:B------:R-:W-:Y:S05]  /*64d0*/  EXIT ;  /* 0x000000000000794d */ /* 0x000fea0003800000 */
.L_x_21:
[----:B-1----:R1:W2:Y:S02]  /*64e0*/  SYNCS.PHASECHK.TRANS64.TRYWAIT P1, [R3+URZ], R0 ;  /* 0x00000000030075a7 */ /* 0x0022a4000802017f */
[----:B--2---:R-:W-:Y:S05]  /*64f0*/  @!P1 NANOSLEEP.SYNCS 0x989680 ;  /* 0x009896800000995d */ /* 0x004fea0003900000 */
[----:B------:R-:W2:Y:S02]  /*6500*/  @!P1 SYNCS.PHASECHK.TRANS64 P1, [R3+URZ], R0 ;  /* 0x00000000030095a7 */ /* 0x000ea4000802007f */
[----:B--2---:R-:W-:Y:S05]  /*6510*/  @!P1 BRA `(.L_x_21) ;  /* 0xfffffffc00f09947 */ /* 0x004fea000383ffff */
[----:B------:R-:W-:Y:S05]  /*6520*/  BRA `(.L_x_20) ;  /* 0xffffffb000907947 */ /* 0x000fea000383ffff */
.L_x_26:
[----:B-1----:R1:W2:Y:S02]  /*6530*/  SYNCS.PHASECHK.TRANS64.TRYWAIT P1, [R5+URZ], R4 ;  /* 0x00000004050075a7 */ /* 0x0022a4000802017f */
[----:B--2---:R-:W-:Y:S05]  /*6540*/  @!P1 NANOSLEEP.SYNCS 0x989680 ;  /* 0x009896800000995d */ /* 0x004fea0003900000 */
[----:B------:R-:W2:Y:S02]  /*6550*/  @!P1 SYNCS.PHASECHK.TRANS64 P1, [R5+URZ], R4 ;  /* 0x00000004050095a7 */ /* 0x000ea4000802007f */
[----:B--2---:R-:W-:Y:S05]  /*6560*/  @!P1 BRA `(.L_x_26) ;  /* 0xfffffffc00f09947 */ /* 0x004fea000383ffff */
[----:B------:R-:W-:Y:S05]  /*6570*/  BRA `(.L_x_25) ;  /* 0xffffffb800b87947 */ /* 0x000fea000383ffff */
.L_x_103:
[----:B------:R-:W-:Y:S01]  /*6580*/  BSSY B1, `(.L_x_120) ;  /* 0x0000006000017945 */ /* 0x000fe20003800000 */
[----:B------:R-:W-:-:S07]  /*6590*/  IMAD.MOV.U32 R15, RZ, RZ, -0x1 ;  /* 0xffffffffff0f7424 */ /* 0x000fce00078e00ff */
[----:B------:R-:W-:Y:S05]  /*65a0*/  WARPSYNC.COLLECTIVE R15, `(.L_x_121) ;  /* 0x000000000f0c7348 */ /* 0x000fea0003c00000 */
[----:B------:R-:W-:Y:S02]  /*65b0*/  ELECT P6, UR62, PT ;  /* 0x00000000003e782f */ /* 0x000fe400038c0000 */
[----:B------:R-:W-:Y:S01]  /*65c0*/  MOV R14, UR62 ;  /* 0x0000003e000e7c02 */ /* 0x000fe20008000f00 */
[----:B------:R-:W-:Y:S10]  /*65d0*/  ENDCOLLECTIVE ;  /* 0x000000000000791b */ /* 0x000ff40003800000 */
.L_x_121:
[----:B------:R-:W-:Y:S05]  /*65e0*/  BSYNC B1 ;  /* 0x0000000000017941 */ /* 0x000fea0003800000 */
.L_x_120:
[----:B------:R-:W-:Y:S05]  /*65f0*/  BRA `(.L_x_122) ;  /* 0xffffffec00f07947 */ /* 0x000fea000383ffff */
.L_x_106:
[----:B-1----:R1:W2:Y:S02]  /*6600*/  SYNCS.PHASECHK.TRANS64.TRYWAIT P0, [R20+URZ+0x10], R13 ;  /* 0x0000100d140075a7 */ /* 0x0022a4000800017f */
[----:B--2---:R-:W-:Y:S05]  /*6610*/  @!P0 NANOSLEEP.SYNCS 0x989680 ;  /* 0x009896800000895d */ /* 0x004fea0003900000 */
[----:B------:R-:W2:Y:S02]  /*6620*/  @!P0 SYNCS.PHASECHK.TRANS64 P0, [R20+URZ+0x10], R13 ;  /* 0x0000100d140085a7 */ /* 0x000ea4000800007f */
[----:B--2---:R-:W-:Y:S05]  /*6630*/  @!P0 BRA `(.L_x_106) ;  /* 0xfffffffc00f08947 */ /* 0x004fea000383ffff */
[----:B------:R-:W-:Y:S05]  /*6640*/  BRA `(.L_x_123) ;  /* 0xfffffff0002c7947 */ /* 0x000fea000383ffff */
.L_x_114:
[----:B------:R-:W-:Y:S01]  /*6650*/  BSSY B0, `(.L_x_124) ;  /* 0x0000006000007945 */ /* 0x000fe20003800000 */
[----:B------:R-:W-:-:S07]  /*6660*/  IMAD.MOV.U32 R15, RZ, RZ, -0x1 ;  /* 0xffffffffff0f7424 */ /* 0x000fce00078e00ff */
[----:B------:R-:W-:Y:S05]  /*6670*/  WARPSYNC.COLLECTIVE R15, `(.L_x_125) ;  /* 0x000000000f0c7348 */ /* 0x000fea0003c00000 */
[----:B------:R-:W-:Y:S02]  /*6680*/  ELECT P6, UR62, PT ;  /* 0x00000000003e782f */ /* 0x000fe400038c0000 */
[----:B------:R-:W-:Y:S01]  /*6690*/  MOV R14, UR62 ;  /* 0x0000003e000e7c02 */ /* 0x000fe20008000f00 */
[----:B------:R-:W-:Y:S10]  /*66a0*/  ENDCOLLECTIVE ;  /* 0x000000000000791b */ /* 0x000ff40003800000 */
.L_x_125:
[----:B------:R-:W-:Y:S05]  /*66b0*/  BSYNC B0 ;  /* 0x0000000000007941 */ /* 0x000fea0003800000 */
.L_x_124:
[----:B------:R-:W-:Y:S05]  /*66c0*/  BRA `(.L_x_126) ;  /* 0xfffffffc00187947 */ /* 0x000fea000383ffff */
.L_x_118:
[----:B0-----:R0:W1:Y:S02]  /*66d0*/  SYNCS.PHASECHK.TRANS64.TRYWAIT P0, [R5+URZ], R2 ;  /* 0x00000002050075a7 */ /* 0x001064000800017f */
[----:B-1----:R-:W-:Y:S05]  /*66e0*/  @!P0 NANOSLEEP.SYNCS 0x989680 ;  /* 0x009896800000895d */ /* 0x002fea0003900000 */
[----:B------:R-:W1:Y:S02]  /*66f0*/  @!P0 SYNCS.PHASECHK.TRANS64 P0, [R5+URZ], R2 ;  /* 0x00000002050085a7 */ /* 0x000e64000800007f */
[----:B-1----:R-:W-:Y:S05]  /*6700*/  @!P0 BRA `(.L_x_118) ;  /* 0xfffffffc00f08947 */ /* 0x002fea000383ffff */
[----:B------:R-:W-:Y:S05]  /*6710*/  BRA `(.L_x_127) ;  /* 0xfffffffc00507947 */ /* 0x000fea000383ffff */
.L_x_128:
[----:B------:R-:W-:-:S00]  /*6720*/  BRA `(.L_x_128) ;  /* 0xfffffffc00fc7947 */ /* 0x000fc0000383ffff */
[----:B------:R-:W-:-:S00]  /*6730*/  NOP ;  /* 0x0000000000007918 */ /* 0x000fc00000000000 */
        /* <DEDUP_REMOVED lines=12> */
.L_x_129:


//--------------------- .nv.global.init           --------------------------
	.section	.nv.global.init,"aw",@progbits
.nv.global.init:
	.type		$str$22,@object
	.size		$str$22,($str$23 - $str$22)
$str$22:
        /*0000*/ 	.byte	0x6b, 0x5f, 0x74, 0x69, 0x6c, 0x65, 0x5f, 0x63, 0x6f, 0x75, 0x6e, 0x74, 0x20, 0x3e, 0x3d, 0x20
        /*0010*/ 	.byte	0x31, 0x00
	.type		$str$23,@object
	.size		$str$23,(__unnamed_1 - $str$23)
$str$23:
        /*0012*/ 	.byte	0x2f, 0x74, 0x6d, 0x70, 0x2f, 0x63, 0x75, 0x74, 0x6c, 0x61, 0x73, 0x73, 0x5f, 0x73, 0x77, 0x65
        /*0022*/ 	.byte	0x65, 0x70, 0x5f, 0x73, 0x72, 0x63, 0x2f, 0x69, 0x6e, 0x63, 0x6c, 0x75, 0x64, 0x65, 0x2f, 0x63
        /*0032*/ 	.byte	0x75, 0x74, 0x6c, 0x61, 0x73, 0x73, 0x2f, 0x67, 0x65, 0x6d, 0x6d, 0x2f, 0x63, 0x6f, 0x6c, 0x6c
        /*0042*/ 	.byte	0x65, 0x63, 0x74, 0x69, 0x76, 0x65, 0x2f, 0x73, 0x6d, 0x39, 0x30, 0x5f, 0x6d, 0x6d, 0x61, 0x5f
        /*0052*/ 	.byte	0x74, 0x6d, 0x61, 0x5f, 0x67, 0x6d, 0x6d, 0x61, 0x5f, 0x73, 0x73, 0x5f, 0x77, 0x61, 0x72, 0x70
        /*0062*/ 	.byte	0x73, 0x70, 0x65, 0x63, 0x69, 0x61, 0x6c, 0x69, 0x7a, 0x65, 0x64, 0x2e, 0x68, 0x70, 0x70, 0x00
	.type		__unnamed_1,@object
	.size		__unnamed_1,(.L_0 - __unnamed_1)
__unnamed_1:
        /*0072*/ 	.byte	0x76, 0x6f, 0x69, 0x64, 0x20, 0x63, 0x75, 0x74, 0x6c, 0x61, 0x73, 0x73, 0x3a, 0x3a, 0x67, 0x65
        /* <DEDUP_REMOVED lines=176> */
        /*0b82*/ 	.byte	0x69, 0x74, 0x79, 0x5d, 0x00
.L_0:


//--------------------- .nv.shared._ZN7cutlass13device_kernelINS_4gemm6kernel13GemmUniversalIN4cute5tupleIJiiiiEEENS1_10collective13CollectiveMmaINS1_34MainloopSm90TmaGmmaWarpSpecializedILi2ENS5_IJNS4_1CILi2EEESB_NSA_ILi1EEEEEENS1_35KernelTmaWarpSpecializedCooperativeEEENS5_IJNSA_ILi128EEENSA_ILi64EEESG_EEEfNS5_IJlSC_lEEEfSJ_NS4_8TiledMMAINS4_8MMA_AtomIJNS4_4SM904GMMA29MMA_64x64x8_F32TF32TF32_SS_TNILNSN_7ScaleInE1ELSP_1EEEEEENS4_6LayoutINS5_IJSB_SC_SC_EEENS5_IJSC_NSA_ILi0EEESU_EEEEENS5_IJNS4_10UnderscoreESX_SX_EEEEENS4_23SM90_TMA_LOAD_MULTICASTENS4_14ComposedLayoutINS4_7SwizzleILi3ELi4ELi3EEENS4_18smem_ptr_flag_bitsILi32EEENSS_INS5_IJNSA_ILi8EEENSA_ILi32EEEEEENS5_IJS17_SC_EEEEEEEvNS4_8identityES10_S1B_vS1C_EENS_8epilogue10collective6detail29Sm90TmaWarpSpecializedAdapterINS1F_15DefaultEpilogueIfSJ_SJ_NS1E_6thread17LinearCombinationIfLi1EffLNS1J_9ScaleType4KindE0ELNS_15FloatRoundStyleE2EfEENS1_15EpilogueDefaultEEEEEvvEEEEvNT_6ParamsE --------------------------
	.section	.nv.shared._ZN7cutlass13device_kernelINS_4gemm6kernel13GemmUniversalIN4cute5tupleIJiiiiEEENS1_10collective13CollectiveMmaINS1_34MainloopSm90TmaGmmaWarpSpecializedILi2ENS5_IJNS4_1CILi2EEESB_NSA_ILi1EEEEEENS1_35KernelTmaWarpSpecializedCooperativeEEENS5_IJNSA_ILi128EEENSA_ILi64EEESG_EEEfNS5_IJlSC_lEEEfSJ_NS4_8TiledMMAINS4_8MMA_AtomIJNS4_4SM904GMMA29MMA_64x64x8_F32TF32TF32_SS_TNILNSN_7ScaleInE1ELSP_1EEEEEENS4_6LayoutINS5_IJSB_SC_SC_EEENS5_IJSC_NSA_ILi0EEESU_EEEEENS5_IJNS4_10UnderscoreESX_SX_EEEEENS4_23SM90_TMA_LOAD_MULTICASTENS4_14ComposedLayoutINS4_7SwizzleILi3ELi4ELi3EEENS4_18smem_ptr_flag_bitsILi32EEENSS_INS5_IJNSA_ILi8EEENSA_ILi32EEEEEENS5_IJS17_SC_EEEEEEEvNS4_8identityES10_S1B_vS1C_EENS_8epilogue10collective6detail29Sm90TmaWarpSpecializedAdapterINS1F_15DefaultEpilogueIfSJ_SJ_NS1E_6thread17LinearCombinationIfLi1EffLNS1J_9ScaleType4KindE0ELNS_15FloatRoundStyleE2EfEENS1_15EpilogueDefaultEEEEEvvEEEEvNT_6ParamsE,"aw",@nobits
	.sectionflags	@""
	.align	16
	.zero		1024


//--------------------- .nv.shared.reserved.0     --------------------------
	.section	.nv.shared.reserved.0,"aw",@nobits
	.weak		__nv_reservedSMEM_offset_0_alias
	.size		__nv_reservedSMEM_offset_0_alias, 0, 0
	.other		__nv_reservedSMEM_offset_0_alias,@"STO_CUDA_RESERVED_SHARED STV_DEFAULT"
__nv_reservedSMEM_offset_0_alias:
	.zero		0


//--------------------- .nv.global                --------------------------
	.section	.nv.global,"aw",@nobits
.nv.global:
	.type		_ZN40_INTERNAL_51f2930a_4_k_cu_4d6a807b_185274cute1_E,@object
	.size		_ZN40_INTERNAL_51f2930a_4_k_cu_4d6a807b_185274cute1_E,(_ZN40_INTERNAL_51f2930a_4_k_cu_4d6a807b_185274cuda3std3__45__cpo6cbeginE - _ZN40_INTERNAL_51f2930a_4_k_cu_4d6a807b_185274cute1_E)
_ZN40_INTERNAL_51f2930a_4_k_cu_4d6a807b_185274cute1_E:
	.zero		1
	.type		_ZN40_INTERNAL_51f2930a_4_k_cu_4d6a807b_185274cuda3std3__45__cpo6cbeginE,@object
	.size		_ZN40_INTERNAL_51f2930a_4_k_cu_4d6a807b_185274cuda3std3__45__cpo6cbeginE,(_ZN40_INTERNAL_51f2930a_4_k_cu_4d6a807b_185274cuda3std3__48in_placeE - _ZN40_INTERNAL_51f2930a_4_k_cu_4d6a807b_185274cuda3std3__45__cpo6cbeginE)
_ZN40_INTERNAL_51f2930a_4_k_cu_4d6a807b_185274cuda3std3__45__cpo6cbeginE:
	.zero		1
	.type		_ZN40_INTERNAL_51f2930a_4_k_cu_4d6a807b_185274cuda3std3__48in_placeE,@object
	.size		_ZN40_INTERNAL_51f2930a_4_k_cu_4d6a807b_185274cuda3std3__48in_placeE,(_ZN40_INTERNAL_51f2930a_4_k_cu_4d6a807b_185274cuda3std6ranges3__45__cpo9iter_moveE - _ZN40_INTERNAL_51f2930a_4_k_cu_4d6a807b_185274cuda3std3__48in_placeE)
_ZN40_INTERNAL_51f2930a_4_k_cu_4d6a807b_185274cuda3std3__48in_placeE:
	.zero		1
	.type		_ZN40_INTERNAL_51f2930a_4_k_cu_4d6a807b_185274cuda3std6ranges3__45__cpo9iter_moveE,@object
	.size		_ZN40_INTERNAL_51f2930a_4_k_cu_4d6a807b_185274cuda3std6ranges3__45__cpo9iter_moveE,(_ZN40_INTERNAL_51f2930a_4_k_cu_4d6a807b_185274cuda3std3__45__cpo5beginE - _ZN40_INTERNAL_51f2930a_4_k_cu_4d6a807b_185274cuda3std6ranges3__45__cpo9iter_moveE)
_ZN40_INTERNAL_51f2930a_4_k_cu_4d6a807b_185274cuda3std6ranges3__45__cpo9iter_moveE:
	.zero		1
	.type		_ZN40_INTERNAL_51f2930a_4_k_cu_4d6a807b_185274cuda3std3__45__cpo5beginE,@object
	.size		_ZN40_INTERNAL_51f2930a_4_k_cu_4d6a807b_185274cuda3std3__45__cpo5beginE,(_ZN40_INTERNAL_51f2930a_4_k_cu_4d6a807b_185274cuda3std3__442_GLOBAL__N__51f2930a_4_k_cu_4d6a807b_185276ignoreE - _ZN40_INTERNAL_51f2930a_4_k_cu_4d6a807b_185274cuda3std3__45__cpo5beginE)
_ZN40_INTERNAL_51f2930a_4_k_cu_4d6a807b_185274cuda3std3__45__cpo5beginE:
	.zero		1
	.type		_ZN40_INTERNAL_51f2930a_4_k_cu_4d6a807b_185274cuda3std3__442_GLOBAL__N__51f2930a_4_k_cu_4d6a807b_185276ignoreE,@object
	.size		_ZN40_INTERNAL_51f2930a_4_k_cu_4d6a807b_185274cuda3std3__442_GLOBAL__N__51f2930a_4_k_cu_4d6a807b_185276ignoreE,(_ZN40_INTERNAL_51f2930a_4_k_cu_4d6a807b_185274cute7productE - _ZN40_INTERNAL_51f2930a_4_k_cu_4d6a807b_185274cuda3std3__442_GLOBAL__N__51f2930a_4_k_cu_4d6a807b_185276ignoreE)
_ZN40_INTERNAL_51f2930a_4_k_cu_4d6a807b_185274cuda3std3__442_GLOBAL__N__51f2930a_4_k_cu_4d6a807b_185276ignoreE:
	.zero		1
	.type		_ZN40_INTERNAL_51f2930a_4_k_cu_4d6a807b_185274cute7productE,@object
	.size		_ZN40_INTERNAL_51f2930a_4_k_cu_4d6a807b_185274cute7productE,(_ZN40_INTERNAL_51f2930a_4_k_cu_4d6a807b_185274cuda3std3__45__cpo3endE - _ZN40_INTERNAL_51f2930a_4_k_cu_4d6a807b_185274cute7productE)
_ZN40_INTERNAL_51f2930a_4_k_cu_4d6a807b_185274cute7productE:
	.zero		1
	.type		_ZN40_INTERNAL_51f2930a_4_k_cu_4d6a807b_185274cuda3std3__45__cpo3endE,@object
	.size		_ZN40_INTERNAL_51f2930a_4_k_cu_4d6a807b_185274cuda3std3__45__cpo3endE,(_ZN40_INTERNAL_51f2930a_4_k_cu_4d6a807b_185274cuda3std3__419piecewise_constructE - _ZN40_INTERNAL_51f2930a_4_k_cu_4d6a807b_185274cuda3std3__45__cpo3endE)
_ZN40_INTERNAL_51f2930a_4_k_cu_4d6a807b_185274cuda3std3__45__cpo3endE:
	.zero		1
	.type		_ZN40_INTERNAL_51f2930a_4_k_cu_4d6a807b_185274cuda3std3__419piecewise_constructE,@object
	.size		_ZN40_INTERNAL_51f2930a_4_k_cu_4d6a807b_185274cuda3std3__419piecewise_constructE,(_ZN40_INTERNAL_51f2930a_4_k_cu_4d6a807b_185274cuda3std3__45__cpo4cendE - _ZN40_INTERNAL_51f2930a_4_k_cu_4d6a807b_185274cuda3std3__419piecewise_constructE)
_ZN40_INTERNAL_51f2930a_4_k_cu_4d6a807b_185274cuda3std3__419piecewise_constructE:
	.zero		1
	.type		_ZN40_INTERNAL_51f2930a_4_k_cu_4d6a807b_185274cuda3std3__45__cpo4cendE,@object
	.size		_ZN40_INTERNAL_51f2930a_4_k_cu_4d6a807b_185274cuda3std3__45__cpo4cendE,(_ZN40_INTERNAL_51f2930a_4_k_cu_4d6a807b_185274cuda3std6ranges3__45__cpo4swapE - _ZN40_INTERNAL_51f2930a_4_k_cu_4d6a807b_185274cuda3std3__45__cpo4cendE)
_ZN40_INTERNAL_51f2930a_4_k_cu_4d6a807b_185274cuda3std3__45__cpo4cendE:
	.zero		1
	.type		_ZN40_INTERNAL_51f2930a_4_k_cu_4d6a807b_185274cuda3std6ranges3__45__cpo4swapE,@object
	.size		_ZN40_INTERNAL_51f2930a_4_k_cu_4d6a807b_185274cuda3std6ranges3__45__cpo4swapE,(.L_8 - _ZN40_INTERNAL_51f2930a_4_k_cu_4d6a807b_185274cuda3std6ranges3__45__cpo4swapE)
_ZN40_INTERNAL_51f2930a_4_k_cu_4d6a807b_185274cuda3std6ranges3__45__cpo4swapE:
	.zero		1
.L_8:


//--------------------- .nv.constant0._ZN7cutlass13device_kernelINS_4gemm6kernel13GemmUniversalIN4cute5tupleIJiiiiEEENS1_10collective13CollectiveMmaINS1_34MainloopSm90TmaGmmaWarpSpecializedILi2ENS5_IJNS4_1CILi2EEESB_NSA_ILi1EEEEEENS1_35KernelTmaWarpSpecializedCooperativeEEENS5_IJNSA_ILi128EEENSA_ILi64EEESG_EEEfNS5_IJlSC_lEEEfSJ_NS4_8TiledMMAINS4_8MMA_AtomIJNS4_4SM904GMMA29MMA_64x64x8_F32TF32TF32_SS_TNILNSN_7ScaleInE1ELSP_1EEEEEENS4_6LayoutINS5_IJSB_SC_SC_EEENS5_IJSC_NSA_ILi0EEESU_EEEEENS5_IJNS4_10UnderscoreESX_SX_EEEEENS4_23SM90_TMA_LOAD_MULTICASTENS4_14ComposedLayoutINS4_7SwizzleILi3ELi4ELi3EEENS4_18smem_ptr_flag_bitsILi32EEENSS_INS5_IJNSA_ILi8EEENSA_ILi32EEEEEENS5_IJS17_SC_EEEEEEEvNS4_8identityES10_S1B_vS1C_EENS_8epilogue10collective6detail29Sm90TmaWarpSpecializedAdapterINS1F_15DefaultEpilogueIfSJ_SJ_NS1E_6thread17LinearCombinationIfLi1EffLNS1J_9ScaleType4KindE0ELNS_15FloatRoundStyleE2EfEENS1_15EpilogueDefaultEEEEEvvEEEEvNT_6ParamsE --------------------------
	.section	.nv.constant0._ZN7cutlass13device_kernelINS_4gemm6kernel13GemmUniversalIN4cute5tupleIJiiiiEEENS1_10collective13CollectiveMmaINS1_34MainloopSm90TmaGmmaWarpSpecializedILi2ENS5_IJNS4_1CILi2EEESB_NSA_ILi1EEEEEENS1_35KernelTmaWarpSpecializedCooperativeEEENS5_IJNSA_ILi128EEENSA_ILi64EEESG_EEEfNS5_IJlSC_lEEEfSJ_NS4_8TiledMMAINS4_8MMA_AtomIJNS4_4SM904GMMA29MMA_64x64x8_F32TF32TF32_SS_TNILNSN_7ScaleInE1ELSP_1EEEEEENS4_6LayoutINS5_IJSB_SC_SC_EEENS5_IJSC_NSA_ILi0EEESU_EEEEENS5_IJNS4_10UnderscoreESX_SX_EEEEENS4_23SM90_TMA_LOAD_MULTICASTENS4_14ComposedLayoutINS4_7SwizzleILi3ELi4ELi3EEENS4_18smem_ptr_flag_bitsILi32EEENSS_INS5_IJNSA_ILi8EEENSA_ILi32EEEEEENS5_IJS17_SC_EEEEEEEvNS4_8identityES10_S1B_vS1C_EENS_8epilogue10collective6detail29Sm90TmaWarpSpecializedAdapterINS1F_15DefaultEpilogueIfSJ_SJ_NS1E_6thread17LinearCombinationIfLi1EffLNS1J_9ScaleType4KindE0ELNS_15FloatRoundStyleE2EfEENS1_15EpilogueDefaultEEEEEvvEEEEvNT_6ParamsE,"a",@progbits
	.sectionflags	@""
	.align	4
.nv.constant0._ZN7cutlass13device_kernelINS_4gemm6kernel13GemmUniversalIN4cute5tupleIJiiiiEEENS1_10collective13CollectiveMmaINS1_34MainloopSm90TmaGmmaWarpSpecializedILi2ENS5_IJNS4_1CILi2EEESB_NSA_ILi1EEEEEENS1_35KernelTmaWarpSpecializedCooperativeEEENS5_IJNSA_ILi128EEENSA_ILi64EEESG_EEEfNS5_IJlSC_lEEEfSJ_NS4_8TiledMMAINS4_8MMA_AtomIJNS4_4SM904GMMA29MMA_64x64x8_F32TF32TF32_SS_TNILNSN_7ScaleInE1ELSP_1EEEEEENS4_6LayoutINS5_IJSB_SC_SC_EEENS5_IJSC_NSA_ILi0EEESU_EEEEENS5_IJNS4_10UnderscoreESX_SX_EEEEENS4_23SM90_TMA_LOAD_MULTICASTENS4_14ComposedLayoutINS4_7SwizzleILi3ELi4ELi3EEENS4_18smem_ptr_flag_bitsILi32EEENSS_INS5_IJNSA_ILi8EEENSA_ILi32EEEEEENS5_IJS17_SC_EEEEEEEvNS4_8identityES10_S1B_vS1C_EENS_8epilogue10collective6detail29Sm90TmaWarpSpecializedAdapterINS1F_15DefaultEpilogueIfSJ_SJ_NS1E_6thread17LinearCombinationIfLi1EffLNS1J_9ScaleType4KindE0ELNS_15FloatRoundStyleE2EfEENS1_15EpilogueDefaultEEEEEvvEEEEvNT_6ParamsE:
	.zero		1664


//--------------------- SYMBOLS --------------------------

	.type		.nv.reservedSmem.offset0,@object
	.size		.nv.reservedSmem.offset0,0x4
	.type		__assertfail,@function
